//
// Generated by NVIDIA NVVM Compiler
//
// Compiler Build ID: CL-36424714
// Cuda compilation tools, release 13.0, V13.0.88
// Based on NVVM 20.0.0
//

.version 9.0
.target sm_100
.address_size 64

	// .globl	project_to_poincare_7d
.extern .shared .align 16 .b8 smem[];
.global .align 4 .b8 __cudart_i2opi_f[24] = {65, 144, 67, 60, 153, 149, 98, 219, 192, 221, 52, 245, 209, 87, 39, 252, 41, 21, 68, 78, 110, 131, 249, 162};

.visible .entry project_to_poincare_7d(
	.param .u64 .ptr .align 1 project_to_poincare_7d_param_0,
	.param .u64 .ptr .align 1 project_to_poincare_7d_param_1,
	.param .u32 project_to_poincare_7d_param_2,
	.param .f32 project_to_poincare_7d_param_3
)
{
	.reg .pred 	%p<4>;
	.reg .b32 	%r<7>;
	.reg .b32 	%f<61>;
	.reg .b64 	%rd<8>;

	ld.param.u64 	%rd2, [project_to_poincare_7d_param_0];
	ld.param.u64 	%rd3, [project_to_poincare_7d_param_1];
	ld.param.u32 	%r2, [project_to_poincare_7d_param_2];
	ld.param.f32 	%f19, [project_to_poincare_7d_param_3];
	mov.u32 	%r3, %ctaid.x;
	mov.u32 	%r4, %ntid.x;
	mov.u32 	%r5, %tid.x;
	mad.lo.s32 	%r1, %r3, %r4, %r5;
	setp.ge.s32 	%p1, %r1, %r2;
	@%p1 bra 	$L__BB0_5;
	cvta.to.global.u64 	%rd4, %rd3;
	cvta.to.global.u64 	%rd5, %rd2;
	mul.lo.s32 	%r6, %r1, 7;
	mul.wide.s32 	%rd6, %r6, 4;
	add.s64 	%rd7, %rd5, %rd6;
	add.s64 	%rd1, %rd4, %rd6;
	ld.global.nc.f32 	%f1, [%rd7];
	fma.rn.f32 	%f21, %f1, %f1, 0f00000000;
	ld.global.nc.f32 	%f2, [%rd7+4];
	fma.rn.f32 	%f22, %f2, %f2, %f21;
	ld.global.nc.f32 	%f3, [%rd7+8];
	fma.rn.f32 	%f23, %f3, %f3, %f22;
	ld.global.nc.f32 	%f4, [%rd7+12];
	fma.rn.f32 	%f24, %f4, %f4, %f23;
	ld.global.nc.f32 	%f5, [%rd7+16];
	fma.rn.f32 	%f25, %f5, %f5, %f24;
	ld.global.nc.f32 	%f6, [%rd7+20];
	fma.rn.f32 	%f26, %f6, %f6, %f25;
	ld.global.nc.f32 	%f7, [%rd7+24];
	fma.rn.f32 	%f8, %f7, %f7, %f26;
	setp.ltu.f32 	%p2, %f8, 0f3F7AE7D6;
	mov.f32 	%f60, 0f3F800000;
	@%p2 bra 	$L__BB0_3;
	sqrt.rn.f32 	%f27, %f8;
	mov.f32 	%f28, 0f3F7D70A4;
	div.rn.f32 	%f60, %f28, %f27;
$L__BB0_3:
	abs.f32 	%f29, %f19;
	fma.rn.f32 	%f30, %f29, %f8, 0f3F800000;
	mul.f32 	%f31, %f60, %f1;
	div.rn.f32 	%f11, %f31, %f30;
	st.global.f32 	[%rd1], %f11;
	mul.f32 	%f32, %f60, %f2;
	mul.f32 	%f33, %f32, 0f3FCF1BBD;
	div.rn.f32 	%f12, %f33, %f30;
	st.global.f32 	[%rd1+4], %f12;
	mul.f32 	%f34, %f60, %f3;
	mul.f32 	%f35, %f34, 0f40278DDF;
	div.rn.f32 	%f13, %f35, %f30;
	st.global.f32 	[%rd1+8], %f13;
	mul.f32 	%f36, %f60, %f4;
	mul.f32 	%f37, %f36, 0f40878DDF;
	div.rn.f32 	%f14, %f37, %f30;
	st.global.f32 	[%rd1+12], %f14;
	mul.f32 	%f38, %f60, %f5;
	mul.f32 	%f39, %f38, 0f40DB54CF;
	div.rn.f32 	%f15, %f39, %f30;
	st.global.f32 	[%rd1+16], %f15;
	mul.f32 	%f40, %f60, %f6;
	mul.f32 	%f41, %f40, 0f41317157;
	div.rn.f32 	%f16, %f41, %f30;
	st.global.f32 	[%rd1+20], %f16;
	mul.f32 	%f42, %f60, %f7;
	mul.f32 	%f43, %f42, 0f418F8DDF;
	div.rn.f32 	%f17, %f43, %f30;
	st.global.f32 	[%rd1+24], %f17;
	fma.rn.f32 	%f44, %f11, %f11, 0f00000000;
	fma.rn.f32 	%f45, %f12, %f12, %f44;
	fma.rn.f32 	%f46, %f13, %f13, %f45;
	fma.rn.f32 	%f47, %f14, %f14, %f46;
	fma.rn.f32 	%f48, %f15, %f15, %f47;
	fma.rn.f32 	%f49, %f16, %f16, %f48;
	fma.rn.f32 	%f18, %f17, %f17, %f49;
	setp.leu.f32 	%p3, %f18, 0f3F7AE7D6;
	@%p3 bra 	$L__BB0_5;
	sqrt.rn.f32 	%f50, %f18;
	mov.f32 	%f51, 0f3F7D70A4;
	div.rn.f32 	%f52, %f51, %f50;
	mul.f32 	%f53, %f52, %f11;
	st.global.f32 	[%rd1], %f53;
	mul.f32 	%f54, %f52, %f12;
	st.global.f32 	[%rd1+4], %f54;
	mul.f32 	%f55, %f52, %f13;
	st.global.f32 	[%rd1+8], %f55;
	mul.f32 	%f56, %f52, %f14;
	st.global.f32 	[%rd1+12], %f56;
	mul.f32 	%f57, %f52, %f15;
	st.global.f32 	[%rd1+16], %f57;
	mul.f32 	%f58, %f52, %f16;
	st.global.f32 	[%rd1+20], %f58;
	mul.f32 	%f59, %f52, %f17;
	st.global.f32 	[%rd1+24], %f59;
$L__BB0_5:
	ret;

}
	// .globl	mobius_add_kernel
.visible .entry mobius_add_kernel(
	.param .u64 .ptr .align 1 mobius_add_kernel_param_0,
	.param .u64 .ptr .align 1 mobius_add_kernel_param_1,
	.param .u64 .ptr .align 1 mobius_add_kernel_param_2,
	.param .u32 mobius_add_kernel_param_3,
	.param .f32 mobius_add_kernel_param_4
)
{
	.reg .pred 	%p<4>;
	.reg .b32 	%r<8>;
	.reg .b32 	%f<86>;
	.reg .b64 	%rd<11>;

	ld.param.u64 	%rd2, [mobius_add_kernel_param_0];
	ld.param.u64 	%rd3, [mobius_add_kernel_param_1];
	ld.param.u64 	%rd4, [mobius_add_kernel_param_2];
	ld.param.u32 	%r2, [mobius_add_kernel_param_3];
	ld.param.f32 	%f28, [mobius_add_kernel_param_4];
	mov.u32 	%r3, %ctaid.x;
	mov.u32 	%r4, %ntid.x;
	mov.u32 	%r5, %tid.x;
	mad.lo.s32 	%r1, %r3, %r4, %r5;
	setp.ge.s32 	%p1, %r1, %r2;
	@%p1 bra 	$L__BB1_5;
	cvta.to.global.u64 	%rd5, %rd4;
	cvta.to.global.u64 	%rd6, %rd2;
	cvta.to.global.u64 	%rd7, %rd3;
	mul.lo.s32 	%r6, %r1, 7;
	mul.wide.s32 	%rd8, %r6, 4;
	add.s64 	%rd9, %rd6, %rd8;
	add.s64 	%rd10, %rd7, %rd8;
	add.s64 	%rd1, %rd5, %rd8;
	abs.f32 	%f1, %f28;
	ld.global.nc.f32 	%f2, [%rd9];
	fma.rn.f32 	%f29, %f2, %f2, 0f00000000;
	ld.global.nc.f32 	%f3, [%rd10];
	fma.rn.f32 	%f30, %f3, %f3, 0f00000000;
	fma.rn.f32 	%f31, %f3, %f2, 0f00000000;
	ld.global.nc.f32 	%f4, [%rd9+4];
	fma.rn.f32 	%f32, %f4, %f4, %f29;
	ld.global.nc.f32 	%f5, [%rd10+4];
	fma.rn.f32 	%f33, %f5, %f5, %f30;
	fma.rn.f32 	%f34, %f5, %f4, %f31;
	ld.global.nc.f32 	%f6, [%rd9+8];
	fma.rn.f32 	%f35, %f6, %f6, %f32;
	ld.global.nc.f32 	%f7, [%rd10+8];
	fma.rn.f32 	%f36, %f7, %f7, %f33;
	fma.rn.f32 	%f37, %f7, %f6, %f34;
	ld.global.nc.f32 	%f8, [%rd9+12];
	fma.rn.f32 	%f38, %f8, %f8, %f35;
	ld.global.nc.f32 	%f9, [%rd10+12];
	fma.rn.f32 	%f39, %f9, %f9, %f36;
	fma.rn.f32 	%f40, %f9, %f8, %f37;
	ld.global.nc.f32 	%f10, [%rd9+16];
	fma.rn.f32 	%f41, %f10, %f10, %f38;
	ld.global.nc.f32 	%f11, [%rd10+16];
	fma.rn.f32 	%f42, %f11, %f11, %f39;
	fma.rn.f32 	%f43, %f11, %f10, %f40;
	ld.global.nc.f32 	%f12, [%rd9+20];
	fma.rn.f32 	%f44, %f12, %f12, %f41;
	ld.global.nc.f32 	%f13, [%rd10+20];
	fma.rn.f32 	%f45, %f13, %f13, %f42;
	fma.rn.f32 	%f46, %f13, %f12, %f43;
	ld.global.nc.f32 	%f14, [%rd9+24];
	fma.rn.f32 	%f15, %f14, %f14, %f44;
	ld.global.nc.f32 	%f16, [%rd10+24];
	fma.rn.f32 	%f17, %f16, %f16, %f45;
	fma.rn.f32 	%f47, %f16, %f14, %f46;
	add.f32 	%f48, %f1, %f1;
	fma.rn.f32 	%f18, %f48, %f47, 0f3F800000;
	mul.f32 	%f49, %f1, %f1;
	mul.f32 	%f50, %f49, %f15;
	fma.rn.f32 	%f19, %f50, %f17, %f18;
	abs.f32 	%f51, %f19;
	setp.geu.f32 	%p2, %f51, 0f2EDBE6FF;
	@%p2 bra 	$L__BB1_3;
	mov.b32 	%r7, 0;
	st.global.u32 	[%rd1], %r7;
	st.global.u32 	[%rd1+4], %r7;
	st.global.u32 	[%rd1+8], %r7;
	st.global.u32 	[%rd1+12], %r7;
	st.global.u32 	[%rd1+16], %r7;
	st.global.u32 	[%rd1+20], %r7;
	st.global.u32 	[%rd1+24], %r7;
	bra.uni 	$L__BB1_5;
$L__BB1_3:
	fma.rn.f32 	%f52, %f1, %f17, %f18;
	mul.f32 	%f53, %f1, %f15;
	mov.f32 	%f54, 0f3F800000;
	sub.f32 	%f55, %f54, %f53;
	mul.f32 	%f56, %f55, %f3;
	fma.rn.f32 	%f57, %f52, %f2, %f56;
	div.rn.f32 	%f20, %f57, %f19;
	st.global.f32 	[%rd1], %f20;
	mul.f32 	%f58, %f55, %f5;
	fma.rn.f32 	%f59, %f52, %f4, %f58;
	div.rn.f32 	%f21, %f59, %f19;
	st.global.f32 	[%rd1+4], %f21;
	mul.f32 	%f60, %f55, %f7;
	fma.rn.f32 	%f61, %f52, %f6, %f60;
	div.rn.f32 	%f22, %f61, %f19;
	st.global.f32 	[%rd1+8], %f22;
	mul.f32 	%f62, %f55, %f9;
	fma.rn.f32 	%f63, %f52, %f8, %f62;
	div.rn.f32 	%f23, %f63, %f19;
	st.global.f32 	[%rd1+12], %f23;
	mul.f32 	%f64, %f55, %f11;
	fma.rn.f32 	%f65, %f52, %f10, %f64;
	div.rn.f32 	%f24, %f65, %f19;
	st.global.f32 	[%rd1+16], %f24;
	mul.f32 	%f66, %f55, %f13;
	fma.rn.f32 	%f67, %f52, %f12, %f66;
	div.rn.f32 	%f25, %f67, %f19;
	st.global.f32 	[%rd1+20], %f25;
	mul.f32 	%f68, %f55, %f16;
	fma.rn.f32 	%f69, %f52, %f14, %f68;
	div.rn.f32 	%f26, %f69, %f19;
	st.global.f32 	[%rd1+24], %f26;
	fma.rn.f32 	%f70, %f20, %f20, 0f00000000;
	fma.rn.f32 	%f71, %f21, %f21, %f70;
	fma.rn.f32 	%f72, %f22, %f22, %f71;
	fma.rn.f32 	%f73, %f23, %f23, %f72;
	fma.rn.f32 	%f74, %f24, %f24, %f73;
	fma.rn.f32 	%f75, %f25, %f25, %f74;
	fma.rn.f32 	%f27, %f26, %f26, %f75;
	setp.leu.f32 	%p3, %f27, 0f3F7AE7D6;
	@%p3 bra 	$L__BB1_5;
	sqrt.rn.f32 	%f76, %f27;
	mov.f32 	%f77, 0f3F7D70A4;
	div.rn.f32 	%f78, %f77, %f76;
	mul.f32 	%f79, %f78, %f20;
	st.global.f32 	[%rd1], %f79;
	mul.f32 	%f80, %f78, %f21;
	st.global.f32 	[%rd1+4], %f80;
	mul.f32 	%f81, %f78, %f22;
	st.global.f32 	[%rd1+8], %f81;
	mul.f32 	%f82, %f78, %f23;
	st.global.f32 	[%rd1+12], %f82;
	mul.f32 	%f83, %f78, %f24;
	st.global.f32 	[%rd1+16], %f83;
	mul.f32 	%f84, %f78, %f25;
	st.global.f32 	[%rd1+20], %f84;
	mul.f32 	%f85, %f78, %f26;
	st.global.f32 	[%rd1+24], %f85;
$L__BB1_5:
	ret;

}
	// .globl	hyperbolic_distance_kernel
.visible .entry hyperbolic_distance_kernel(
	.param .u64 .ptr .align 1 hyperbolic_distance_kernel_param_0,
	.param .u64 .ptr .align 1 hyperbolic_distance_kernel_param_1,
	.param .u64 .ptr .align 1 hyperbolic_distance_kernel_param_2,
	.param .u32 hyperbolic_distance_kernel_param_3,
	.param .f32 hyperbolic_distance_kernel_param_4
)
{
	.reg .pred 	%p<6>;
	.reg .b32 	%r<12>;
	.reg .b32 	%f<82>;
	.reg .b64 	%rd<14>;

	ld.param.u64 	%rd2, [hyperbolic_distance_kernel_param_0];
	ld.param.u64 	%rd3, [hyperbolic_distance_kernel_param_1];
	ld.param.u64 	%rd4, [hyperbolic_distance_kernel_param_2];
	ld.param.u32 	%r2, [hyperbolic_distance_kernel_param_3];
	ld.param.f32 	%f4, [hyperbolic_distance_kernel_param_4];
	cvta.to.global.u64 	%rd1, %rd4;
	mov.u32 	%r3, %ctaid.x;
	mov.u32 	%r4, %ntid.x;
	mov.u32 	%r5, %tid.x;
	mad.lo.s32 	%r1, %r3, %r4, %r5;
	setp.ge.s32 	%p1, %r1, %r2;
	@%p1 bra 	$L__BB2_4;
	abs.f32 	%f1, %f4;
	mul.lo.s32 	%r6, %r1, 7;
	cvta.to.global.u64 	%rd5, %rd3;
	cvta.to.global.u64 	%rd6, %rd2;
	mul.wide.s32 	%rd7, %r6, 4;
	add.s64 	%rd8, %rd6, %rd7;
	ld.global.nc.f32 	%f5, [%rd8];
	add.s64 	%rd9, %rd5, %rd7;
	ld.global.nc.f32 	%f6, [%rd9];
	sub.f32 	%f7, %f5, %f6;
	fma.rn.f32 	%f8, %f7, %f7, 0f00000000;
	fma.rn.f32 	%f9, %f5, %f5, 0f00000000;
	fma.rn.f32 	%f10, %f6, %f6, 0f00000000;
	ld.global.nc.f32 	%f11, [%rd8+4];
	ld.global.nc.f32 	%f12, [%rd9+4];
	sub.f32 	%f13, %f11, %f12;
	fma.rn.f32 	%f14, %f13, %f13, %f8;
	fma.rn.f32 	%f15, %f11, %f11, %f9;
	fma.rn.f32 	%f16, %f12, %f12, %f10;
	ld.global.nc.f32 	%f17, [%rd8+8];
	ld.global.nc.f32 	%f18, [%rd9+8];
	sub.f32 	%f19, %f17, %f18;
	fma.rn.f32 	%f20, %f19, %f19, %f14;
	fma.rn.f32 	%f21, %f17, %f17, %f15;
	fma.rn.f32 	%f22, %f18, %f18, %f16;
	ld.global.nc.f32 	%f23, [%rd8+12];
	ld.global.nc.f32 	%f24, [%rd9+12];
	sub.f32 	%f25, %f23, %f24;
	fma.rn.f32 	%f26, %f25, %f25, %f20;
	fma.rn.f32 	%f27, %f23, %f23, %f21;
	fma.rn.f32 	%f28, %f24, %f24, %f22;
	ld.global.nc.f32 	%f29, [%rd8+16];
	ld.global.nc.f32 	%f30, [%rd9+16];
	sub.f32 	%f31, %f29, %f30;
	fma.rn.f32 	%f32, %f31, %f31, %f26;
	fma.rn.f32 	%f33, %f29, %f29, %f27;
	fma.rn.f32 	%f34, %f30, %f30, %f28;
	ld.global.nc.f32 	%f35, [%rd8+20];
	ld.global.nc.f32 	%f36, [%rd9+20];
	sub.f32 	%f37, %f35, %f36;
	fma.rn.f32 	%f38, %f37, %f37, %f32;
	fma.rn.f32 	%f39, %f35, %f35, %f33;
	fma.rn.f32 	%f40, %f36, %f36, %f34;
	ld.global.nc.f32 	%f41, [%rd8+24];
	ld.global.nc.f32 	%f42, [%rd9+24];
	sub.f32 	%f43, %f41, %f42;
	fma.rn.f32 	%f2, %f43, %f43, %f38;
	fma.rn.f32 	%f44, %f41, %f41, %f39;
	fma.rn.f32 	%f45, %f42, %f42, %f40;
	mul.f32 	%f46, %f1, %f44;
	mov.f32 	%f47, 0f3F800000;
	sub.f32 	%f48, %f47, %f46;
	mul.f32 	%f49, %f1, %f45;
	sub.f32 	%f50, %f47, %f49;
	mul.f32 	%f3, %f48, %f50;
	setp.gtu.f32 	%p2, %f3, 0f00000000;
	@%p2 bra 	$L__BB2_3;
	mul.wide.s32 	%rd10, %r1, 4;
	add.s64 	%rd11, %rd1, %rd10;
	mov.b32 	%r7, 1343554297;
	st.global.u32 	[%rd11], %r7;
	bra.uni 	$L__BB2_4;
$L__BB2_3:
	add.f32 	%f51, %f1, %f1;
	mul.f32 	%f52, %f51, %f2;
	div.rn.f32 	%f53, %f52, %f3;
	add.f32 	%f54, %f53, 0f3F800000;
	sqrt.rn.f32 	%f55, %f1;
	rcp.rn.f32 	%f56, %f55;
	fma.rn.f32 	%f57, %f54, %f54, 0fBF800000;
	sqrt.rn.f32 	%f58, %f57;
	add.f32 	%f59, %f54, %f58;
	setp.lt.f32 	%p3, %f59, 0f00800000;
	mul.f32 	%f60, %f59, 0f4B000000;
	selp.f32 	%f61, %f60, %f59, %p3;
	selp.f32 	%f62, 0fC1B80000, 0f00000000, %p3;
	mov.b32 	%r8, %f61;
	add.s32 	%r9, %r8, -1059760811;
	and.b32  	%r10, %r9, -8388608;
	sub.s32 	%r11, %r8, %r10;
	mov.b32 	%f63, %r11;
	cvt.rn.f32.s32 	%f64, %r10;
	fma.rn.f32 	%f65, %f64, 0f34000000, %f62;
	add.f32 	%f66, %f63, 0fBF800000;
	fma.rn.f32 	%f67, %f66, 0fBE055027, 0f3E1039F6;
	fma.rn.f32 	%f68, %f67, %f66, 0fBDF8CDCC;
	fma.rn.f32 	%f69, %f68, %f66, 0f3E0F2955;
	fma.rn.f32 	%f70, %f69, %f66, 0fBE2AD8B9;
	fma.rn.f32 	%f71, %f70, %f66, 0f3E4CED0B;
	fma.rn.f32 	%f72, %f71, %f66, 0fBE7FFF22;
	fma.rn.f32 	%f73, %f72, %f66, 0f3EAAAA78;
	fma.rn.f32 	%f74, %f73, %f66, 0fBF000000;
	mul.f32 	%f75, %f66, %f74;
	fma.rn.f32 	%f76, %f75, %f66, %f66;
	fma.rn.f32 	%f77, %f65, 0f3F317218, %f76;
	setp.gt.u32 	%p4, %r8, 2139095039;
	fma.rn.f32 	%f78, %f61, 0f7F800000, 0f7F800000;
	selp.f32 	%f79, %f78, %f77, %p4;
	setp.eq.f32 	%p5, %f61, 0f00000000;
	selp.f32 	%f80, 0fFF800000, %f79, %p5;
	mul.f32 	%f81, %f56, %f80;
	mul.wide.s32 	%rd12, %r1, 4;
	add.s64 	%rd13, %rd1, %rd12;
	st.global.f32 	[%rd13], %f81;
$L__BB2_4:
	ret;

}
	// .globl	holographic_fold_kernel
.visible .entry holographic_fold_kernel(
	.param .u64 .ptr .align 1 holographic_fold_kernel_param_0,
	.param .u64 .ptr .align 1 holographic_fold_kernel_param_1,
	.param .u64 .ptr .align 1 holographic_fold_kernel_param_2,
	.param .u32 holographic_fold_kernel_param_3
)
{
	.local .align 4 .b8 	__local_depot3[28];
	.reg .b64 	%SP;
	.reg .b64 	%SPL;
	.reg .pred 	%p<19>;
	.reg .b32 	%r<85>;
	.reg .b32 	%f<97>;
	.reg .b64 	%rd<50>;
	.reg .b64 	%fd<5>;

	mov.u64 	%SPL, __local_depot3;
	ld.param.u64 	%rd18, [holographic_fold_kernel_param_0];
	ld.param.u64 	%rd19, [holographic_fold_kernel_param_1];
	ld.param.u64 	%rd20, [holographic_fold_kernel_param_2];
	ld.param.u32 	%r29, [holographic_fold_kernel_param_3];
	add.u64 	%rd1, %SPL, 0;
	mov.u32 	%r30, %ctaid.x;
	mov.u32 	%r31, %ntid.x;
	mov.u32 	%r32, %tid.x;
	mad.lo.s32 	%r1, %r30, %r31, %r32;
	setp.ge.s32 	%p1, %r1, %r29;
	@%p1 bra 	$L__BB3_19;
	cvta.to.global.u64 	%rd22, %rd19;
	cvta.to.global.u64 	%rd23, %rd20;
	cvta.to.global.u64 	%rd24, %rd18;
	mul.lo.s32 	%r33, %r1, 7;
	mul.wide.s32 	%rd25, %r33, 4;
	add.s64 	%rd2, %rd24, %rd25;
	add.s64 	%rd3, %rd23, %rd25;
	mul.wide.s32 	%rd26, %r1, 4;
	add.s64 	%rd27, %rd22, %rd26;
	ld.global.nc.f32 	%f19, [%rd27];
	mul.f32 	%f1, %f19, 0f3FCF1BBD;
	mul.f32 	%f20, %f1, 0f3F22F983;
	cvt.rni.s32.f32 	%r84, %f20;
	cvt.rn.f32.s32 	%f21, %r84;
	fma.rn.f32 	%f22, %f21, 0fBFC90FDA, %f1;
	fma.rn.f32 	%f23, %f21, 0fB3A22168, %f22;
	fma.rn.f32 	%f96, %f21, 0fA7C234C5, %f23;
	abs.f32 	%f3, %f1;
	setp.ltu.f32 	%p2, %f3, 0f47CE4780;
	mov.u32 	%r80, %r84;
	mov.f32 	%f95, %f96;
	@%p2 bra 	$L__BB3_9;
	setp.neu.f32 	%p3, %f3, 0f7F800000;
	@%p3 bra 	$L__BB3_4;
	mov.f32 	%f26, 0f00000000;
	mul.rn.f32 	%f95, %f1, %f26;
	mov.b32 	%r80, 0;
	bra.uni 	$L__BB3_9;
$L__BB3_4:
	mov.b32 	%r3, %f1;
	shl.b32 	%r35, %r3, 8;
	or.b32  	%r4, %r35, -2147483648;
	mov.b64 	%rd46, 0;
	mov.b32 	%r77, 0;
	mov.u64 	%rd44, __cudart_i2opi_f;
	mov.u64 	%rd45, %rd1;
$L__BB3_5:
	.pragma "nounroll";
	ld.global.nc.u32 	%r36, [%rd44];
	mad.wide.u32 	%rd30, %r36, %r4, %rd46;
	shr.u64 	%rd46, %rd30, 32;
	st.local.u32 	[%rd45], %rd30;
	add.s32 	%r77, %r77, 1;
	add.s64 	%rd45, %rd45, 4;
	add.s64 	%rd44, %rd44, 4;
	setp.ne.s32 	%p4, %r77, 6;
	@%p4 bra 	$L__BB3_5;
	shr.u32 	%r37, %r3, 23;
	st.local.u32 	[%rd1+24], %rd46;
	and.b32  	%r7, %r37, 31;
	and.b32  	%r38, %r37, 224;
	add.s32 	%r39, %r38, -128;
	shr.u32 	%r40, %r39, 5;
	mul.wide.u32 	%rd31, %r40, 4;
	sub.s64 	%rd10, %rd1, %rd31;
	ld.local.u32 	%r78, [%rd10+24];
	ld.local.u32 	%r79, [%rd10+20];
	setp.eq.s32 	%p5, %r7, 0;
	@%p5 bra 	$L__BB3_8;
	shf.l.wrap.b32 	%r78, %r79, %r78, %r7;
	ld.local.u32 	%r41, [%rd10+16];
	shf.l.wrap.b32 	%r79, %r41, %r79, %r7;
$L__BB3_8:
	shr.u32 	%r42, %r78, 30;
	shf.l.wrap.b32 	%r43, %r79, %r78, 2;
	shl.b32 	%r44, %r79, 2;
	shr.u32 	%r45, %r43, 31;
	add.s32 	%r46, %r45, %r42;
	neg.s32 	%r47, %r46;
	setp.lt.s32 	%p6, %r3, 0;
	selp.b32 	%r80, %r47, %r46, %p6;
	xor.b32  	%r48, %r43, %r3;
	shr.s32 	%r49, %r43, 31;
	xor.b32  	%r50, %r49, %r43;
	xor.b32  	%r51, %r49, %r44;
	cvt.u64.u32 	%rd32, %r50;
	shl.b64 	%rd33, %rd32, 32;
	cvt.u64.u32 	%rd34, %r51;
	or.b64  	%rd35, %rd33, %rd34;
	cvt.rn.f64.s64 	%fd1, %rd35;
	mul.f64 	%fd2, %fd1, 0d3BF921FB54442D19;
	cvt.rn.f32.f64 	%f24, %fd2;
	neg.f32 	%f25, %f24;
	setp.lt.s32 	%p7, %r48, 0;
	selp.f32 	%f95, %f25, %f24, %p7;
$L__BB3_9:
	setp.ltu.f32 	%p8, %f3, 0f47CE4780;
	add.s32 	%r53, %r80, 1;
	mul.rn.f32 	%f27, %f95, %f95;
	and.b32  	%r54, %r80, 1;
	setp.eq.b32 	%p9, %r54, 1;
	selp.f32 	%f28, %f95, 0f3F800000, %p9;
	fma.rn.f32 	%f29, %f27, %f28, 0f00000000;
	fma.rn.f32 	%f30, %f27, 0f37CBAC00, 0fBAB607ED;
	selp.f32 	%f31, 0fB94D4153, %f30, %p9;
	selp.f32 	%f32, 0f3C0885E4, 0f3D2AAABB, %p9;
	fma.rn.f32 	%f33, %f31, %f27, %f32;
	selp.f32 	%f34, 0fBE2AAAA8, 0fBEFFFFFF, %p9;
	fma.rn.f32 	%f35, %f33, %f27, %f34;
	fma.rn.f32 	%f36, %f35, %f29, %f28;
	and.b32  	%r55, %r53, 2;
	setp.eq.s32 	%p10, %r55, 0;
	mov.f32 	%f37, 0f00000000;
	sub.f32 	%f38, %f37, %f36;
	selp.f32 	%f7, %f36, %f38, %p10;
	@%p8 bra 	$L__BB3_17;
	setp.neu.f32 	%p11, %f3, 0f7F800000;
	@%p11 bra 	$L__BB3_12;
	mov.f32 	%f41, 0f00000000;
	mul.rn.f32 	%f96, %f1, %f41;
	mov.b32 	%r84, 0;
	bra.uni 	$L__BB3_17;
$L__BB3_12:
	mov.b32 	%r16, %f1;
	shl.b32 	%r57, %r16, 8;
	or.b32  	%r17, %r57, -2147483648;
	mov.b64 	%rd49, 0;
	mov.b32 	%r81, 0;
	mov.u64 	%rd47, __cudart_i2opi_f;
	mov.u64 	%rd48, %rd1;
$L__BB3_13:
	.pragma "nounroll";
	ld.global.nc.u32 	%r58, [%rd47];
	mad.wide.u32 	%rd38, %r58, %r17, %rd49;
	shr.u64 	%rd49, %rd38, 32;
	st.local.u32 	[%rd48], %rd38;
	add.s32 	%r81, %r81, 1;
	add.s64 	%rd48, %rd48, 4;
	add.s64 	%rd47, %rd47, 4;
	setp.ne.s32 	%p12, %r81, 6;
	@%p12 bra 	$L__BB3_13;
	shr.u32 	%r59, %r16, 23;
	st.local.u32 	[%rd1+24], %rd49;
	and.b32  	%r20, %r59, 31;
	and.b32  	%r60, %r59, 224;
	add.s32 	%r61, %r60, -128;
	shr.u32 	%r62, %r61, 5;
	mul.wide.u32 	%rd39, %r62, 4;
	sub.s64 	%rd17, %rd1, %rd39;
	ld.local.u32 	%r82, [%rd17+24];
	ld.local.u32 	%r83, [%rd17+20];
	setp.eq.s32 	%p13, %r20, 0;
	@%p13 bra 	$L__BB3_16;
	shf.l.wrap.b32 	%r82, %r83, %r82, %r20;
	ld.local.u32 	%r63, [%rd17+16];
	shf.l.wrap.b32 	%r83, %r63, %r83, %r20;
$L__BB3_16:
	shr.u32 	%r64, %r82, 30;
	shf.l.wrap.b32 	%r65, %r83, %r82, 2;
	shl.b32 	%r66, %r83, 2;
	shr.u32 	%r67, %r65, 31;
	add.s32 	%r68, %r67, %r64;
	neg.s32 	%r69, %r68;
	setp.lt.s32 	%p14, %r16, 0;
	selp.b32 	%r84, %r69, %r68, %p14;
	xor.b32  	%r70, %r65, %r16;
	shr.s32 	%r71, %r65, 31;
	xor.b32  	%r72, %r71, %r65;
	xor.b32  	%r73, %r71, %r66;
	cvt.u64.u32 	%rd40, %r72;
	shl.b64 	%rd41, %rd40, 32;
	cvt.u64.u32 	%rd42, %r73;
	or.b64  	%rd43, %rd41, %rd42;
	cvt.rn.f64.s64 	%fd3, %rd43;
	mul.f64 	%fd4, %fd3, 0d3BF921FB54442D19;
	cvt.rn.f32.f64 	%f39, %fd4;
	neg.f32 	%f40, %f39;
	setp.lt.s32 	%p15, %r70, 0;
	selp.f32 	%f96, %f40, %f39, %p15;
$L__BB3_17:
	mul.rn.f32 	%f42, %f96, %f96;
	and.b32  	%r75, %r84, 1;
	setp.eq.b32 	%p16, %r75, 1;
	selp.f32 	%f43, 0f3F800000, %f96, %p16;
	fma.rn.f32 	%f44, %f42, %f43, 0f00000000;
	fma.rn.f32 	%f45, %f42, 0f37CBAC00, 0fBAB607ED;
	selp.f32 	%f46, %f45, 0fB94D4153, %p16;
	selp.f32 	%f47, 0f3D2AAABB, 0f3C0885E4, %p16;
	fma.rn.f32 	%f48, %f46, %f42, %f47;
	selp.f32 	%f49, 0fBEFFFFFF, 0fBE2AAAA8, %p16;
	fma.rn.f32 	%f50, %f48, %f42, %f49;
	fma.rn.f32 	%f51, %f50, %f44, %f43;
	and.b32  	%r76, %r84, 2;
	setp.eq.s32 	%p17, %r76, 0;
	mov.f32 	%f52, 0f00000000;
	sub.f32 	%f53, %f52, %f51;
	selp.f32 	%f54, %f51, %f53, %p17;
	ld.global.nc.f32 	%f55, [%rd2];
	ld.global.nc.f32 	%f56, [%rd2+4];
	mul.f32 	%f57, %f54, %f56;
	mul.f32 	%f58, %f57, 0f3F000000;
	fma.rn.f32 	%f11, %f7, %f55, %f58;
	st.global.f32 	[%rd3], %f11;
	mul.f32 	%f59, %f54, %f55;
	mul.f32 	%f60, %f59, 0f3F000000;
	fma.rn.f32 	%f61, %f7, %f56, %f60;
	ld.global.nc.f32 	%f62, [%rd2+8];
	mul.f32 	%f63, %f54, %f62;
	mul.f32 	%f64, %f63, 0f3F000000;
	add.f32 	%f12, %f61, %f64;
	st.global.f32 	[%rd3+4], %f12;
	fma.rn.f32 	%f65, %f7, %f62, %f58;
	ld.global.nc.f32 	%f66, [%rd2+12];
	mul.f32 	%f67, %f54, %f66;
	mul.f32 	%f68, %f67, 0f3F000000;
	add.f32 	%f13, %f65, %f68;
	st.global.f32 	[%rd3+8], %f13;
	fma.rn.f32 	%f69, %f7, %f66, %f64;
	ld.global.nc.f32 	%f70, [%rd2+16];
	mul.f32 	%f71, %f54, %f70;
	mul.f32 	%f72, %f71, 0f3F000000;
	add.f32 	%f14, %f69, %f72;
	st.global.f32 	[%rd3+12], %f14;
	fma.rn.f32 	%f73, %f7, %f70, %f68;
	ld.global.nc.f32 	%f74, [%rd2+20];
	mul.f32 	%f75, %f54, %f74;
	mul.f32 	%f76, %f75, 0f3F000000;
	add.f32 	%f15, %f73, %f76;
	st.global.f32 	[%rd3+16], %f15;
	fma.rn.f32 	%f77, %f7, %f74, %f72;
	ld.global.nc.f32 	%f78, [%rd2+24];
	mul.f32 	%f79, %f54, %f78;
	fma.rn.f32 	%f16, %f79, 0f3F000000, %f77;
	st.global.f32 	[%rd3+20], %f16;
	fma.rn.f32 	%f17, %f7, %f78, %f76;
	st.global.f32 	[%rd3+24], %f17;
	fma.rn.f32 	%f80, %f11, %f11, 0f00000000;
	fma.rn.f32 	%f81, %f12, %f12, %f80;
	fma.rn.f32 	%f82, %f13, %f13, %f81;
	fma.rn.f32 	%f83, %f14, %f14, %f82;
	fma.rn.f32 	%f84, %f15, %f15, %f83;
	fma.rn.f32 	%f85, %f16, %f16, %f84;
	fma.rn.f32 	%f18, %f17, %f17, %f85;
	setp.leu.f32 	%p18, %f18, 0f2EDBE6FF;
	@%p18 bra 	$L__BB3_19;
	sqrt.rn.f32 	%f86, %f18;
	rcp.rn.f32 	%f87, %f86;
	mul.f32 	%f88, %f87, %f11;
	st.global.f32 	[%rd3], %f88;
	mul.f32 	%f89, %f87, %f12;
	st.global.f32 	[%rd3+4], %f89;
	mul.f32 	%f90, %f87, %f13;
	st.global.f32 	[%rd3+8], %f90;
	mul.f32 	%f91, %f87, %f14;
	st.global.f32 	[%rd3+12], %f91;
	mul.f32 	%f92, %f87, %f15;
	st.global.f32 	[%rd3+16], %f92;
	mul.f32 	%f93, %f87, %f16;
	st.global.f32 	[%rd3+20], %f93;
	mul.f32 	%f94, %f87, %f17;
	st.global.f32 	[%rd3+24], %f94;
$L__BB3_19:
	ret;

}
	// .globl	phi_attention_forward
.visible .entry phi_attention_forward(
	.param .u64 .ptr .align 1 phi_attention_forward_param_0,
	.param .u64 .ptr .align 1 phi_attention_forward_param_1,
	.param .u64 .ptr .align 1 phi_attention_forward_param_2,
	.param .u64 .ptr .align 1 phi_attention_forward_param_3,
	.param .u32 phi_attention_forward_param_4,
	.param .u32 phi_attention_forward_param_5,
	.param .f32 phi_attention_forward_param_6
)
{
	.reg .pred 	%p<28>;
	.reg .b32 	%r<109>;
	.reg .b32 	%f<303>;
	.reg .b64 	%rd<107>;

	ld.param.u64 	%rd31, [phi_attention_forward_param_0];
	ld.param.u64 	%rd32, [phi_attention_forward_param_1];
	ld.param.u64 	%rd33, [phi_attention_forward_param_2];
	ld.param.u64 	%rd30, [phi_attention_forward_param_3];
	ld.param.u32 	%r58, [phi_attention_forward_param_4];
	ld.param.u32 	%r59, [phi_attention_forward_param_5];
	ld.param.f32 	%f28, [phi_attention_forward_param_6];
	cvta.to.global.u64 	%rd1, %rd32;
	cvta.to.global.u64 	%rd2, %rd31;
	cvta.to.global.u64 	%rd3, %rd30;
	cvta.to.global.u64 	%rd4, %rd33;
	mov.u32 	%r1, %ctaid.x;
	mov.u32 	%r2, %tid.x;
	max.s32 	%r60, %r1, %r2;
	setp.ge.s32 	%p1, %r60, %r58;
	@%p1 bra 	$L__BB4_39;
	setp.lt.s32 	%p2, %r59, 1;
	mov.f32 	%f293, 0f00000000;
	@%p2 bra 	$L__BB4_14;
	mul.lo.s32 	%r3, %r59, %r1;
	mul.lo.s32 	%r4, %r59, %r2;
	and.b32  	%r5, %r59, 15;
	setp.lt.u32 	%p3, %r59, 16;
	mov.f32 	%f293, 0f00000000;
	mov.b32 	%r94, 0;
	@%p3 bra 	$L__BB4_5;
	and.b32  	%r94, %r59, 2147483632;
	neg.s32 	%r92, %r94;
	mul.wide.u32 	%rd34, %r3, 4;
	add.s64 	%rd35, %rd34, %rd2;
	add.s64 	%rd100, %rd35, 32;
	mul.wide.u32 	%rd36, %r4, 4;
	add.s64 	%rd37, %rd36, %rd1;
	add.s64 	%rd99, %rd37, 32;
	mov.f32 	%f293, 0f00000000;
$L__BB4_4:
	.pragma "nounroll";
	ld.global.nc.f32 	%f33, [%rd100+-32];
	ld.global.nc.f32 	%f34, [%rd99+-32];
	fma.rn.f32 	%f35, %f33, %f34, %f293;
	ld.global.nc.f32 	%f36, [%rd100+-28];
	ld.global.nc.f32 	%f37, [%rd99+-28];
	fma.rn.f32 	%f38, %f36, %f37, %f35;
	ld.global.nc.f32 	%f39, [%rd100+-24];
	ld.global.nc.f32 	%f40, [%rd99+-24];
	fma.rn.f32 	%f41, %f39, %f40, %f38;
	ld.global.nc.f32 	%f42, [%rd100+-20];
	ld.global.nc.f32 	%f43, [%rd99+-20];
	fma.rn.f32 	%f44, %f42, %f43, %f41;
	ld.global.nc.f32 	%f45, [%rd100+-16];
	ld.global.nc.f32 	%f46, [%rd99+-16];
	fma.rn.f32 	%f47, %f45, %f46, %f44;
	ld.global.nc.f32 	%f48, [%rd100+-12];
	ld.global.nc.f32 	%f49, [%rd99+-12];
	fma.rn.f32 	%f50, %f48, %f49, %f47;
	ld.global.nc.f32 	%f51, [%rd100+-8];
	ld.global.nc.f32 	%f52, [%rd99+-8];
	fma.rn.f32 	%f53, %f51, %f52, %f50;
	ld.global.nc.f32 	%f54, [%rd100+-4];
	ld.global.nc.f32 	%f55, [%rd99+-4];
	fma.rn.f32 	%f56, %f54, %f55, %f53;
	ld.global.nc.f32 	%f57, [%rd100];
	ld.global.nc.f32 	%f58, [%rd99];
	fma.rn.f32 	%f59, %f57, %f58, %f56;
	ld.global.nc.f32 	%f60, [%rd100+4];
	ld.global.nc.f32 	%f61, [%rd99+4];
	fma.rn.f32 	%f62, %f60, %f61, %f59;
	ld.global.nc.f32 	%f63, [%rd100+8];
	ld.global.nc.f32 	%f64, [%rd99+8];
	fma.rn.f32 	%f65, %f63, %f64, %f62;
	ld.global.nc.f32 	%f66, [%rd100+12];
	ld.global.nc.f32 	%f67, [%rd99+12];
	fma.rn.f32 	%f68, %f66, %f67, %f65;
	ld.global.nc.f32 	%f69, [%rd100+16];
	ld.global.nc.f32 	%f70, [%rd99+16];
	fma.rn.f32 	%f71, %f69, %f70, %f68;
	ld.global.nc.f32 	%f72, [%rd100+20];
	ld.global.nc.f32 	%f73, [%rd99+20];
	fma.rn.f32 	%f74, %f72, %f73, %f71;
	ld.global.nc.f32 	%f75, [%rd100+24];
	ld.global.nc.f32 	%f76, [%rd99+24];
	fma.rn.f32 	%f77, %f75, %f76, %f74;
	ld.global.nc.f32 	%f78, [%rd100+28];
	ld.global.nc.f32 	%f79, [%rd99+28];
	fma.rn.f32 	%f293, %f78, %f79, %f77;
	add.s32 	%r92, %r92, 16;
	add.s64 	%rd100, %rd100, 64;
	add.s64 	%rd99, %rd99, 64;
	setp.ne.s32 	%p4, %r92, 0;
	@%p4 bra 	$L__BB4_4;
$L__BB4_5:
	setp.eq.s32 	%p5, %r5, 0;
	@%p5 bra 	$L__BB4_14;
	and.b32  	%r11, %r59, 7;
	setp.lt.u32 	%p6, %r5, 8;
	@%p6 bra 	$L__BB4_8;
	add.s32 	%r62, %r94, %r3;
	mul.wide.u32 	%rd38, %r62, 4;
	add.s64 	%rd39, %rd2, %rd38;
	ld.global.nc.f32 	%f81, [%rd39];
	add.s32 	%r63, %r94, %r4;
	mul.wide.u32 	%rd40, %r63, 4;
	add.s64 	%rd41, %rd1, %rd40;
	ld.global.nc.f32 	%f82, [%rd41];
	fma.rn.f32 	%f83, %f81, %f82, %f293;
	cvt.u64.u32 	%rd42, %r3;
	cvt.u64.u32 	%rd43, %r94;
	add.s64 	%rd44, %rd43, %rd42;
	shl.b64 	%rd45, %rd44, 2;
	add.s64 	%rd46, %rd2, %rd45;
	ld.global.nc.f32 	%f84, [%rd46+4];
	cvt.u64.u32 	%rd47, %r4;
	add.s64 	%rd48, %rd43, %rd47;
	shl.b64 	%rd49, %rd48, 2;
	add.s64 	%rd50, %rd1, %rd49;
	ld.global.nc.f32 	%f85, [%rd50+4];
	fma.rn.f32 	%f86, %f84, %f85, %f83;
	ld.global.nc.f32 	%f87, [%rd46+8];
	ld.global.nc.f32 	%f88, [%rd50+8];
	fma.rn.f32 	%f89, %f87, %f88, %f86;
	ld.global.nc.f32 	%f90, [%rd46+12];
	ld.global.nc.f32 	%f91, [%rd50+12];
	fma.rn.f32 	%f92, %f90, %f91, %f89;
	ld.global.nc.f32 	%f93, [%rd46+16];
	ld.global.nc.f32 	%f94, [%rd50+16];
	fma.rn.f32 	%f95, %f93, %f94, %f92;
	ld.global.nc.f32 	%f96, [%rd46+20];
	ld.global.nc.f32 	%f97, [%rd50+20];
	fma.rn.f32 	%f98, %f96, %f97, %f95;
	ld.global.nc.f32 	%f99, [%rd46+24];
	ld.global.nc.f32 	%f100, [%rd50+24];
	fma.rn.f32 	%f101, %f99, %f100, %f98;
	ld.global.nc.f32 	%f102, [%rd46+28];
	ld.global.nc.f32 	%f103, [%rd50+28];
	fma.rn.f32 	%f293, %f102, %f103, %f101;
	add.s32 	%r94, %r94, 8;
$L__BB4_8:
	setp.eq.s32 	%p7, %r11, 0;
	@%p7 bra 	$L__BB4_14;
	and.b32  	%r14, %r59, 3;
	setp.lt.u32 	%p8, %r11, 4;
	@%p8 bra 	$L__BB4_11;
	add.s32 	%r64, %r94, %r3;
	mul.wide.u32 	%rd51, %r64, 4;
	add.s64 	%rd52, %rd2, %rd51;
	ld.global.nc.f32 	%f105, [%rd52];
	add.s32 	%r65, %r94, %r4;
	mul.wide.u32 	%rd53, %r65, 4;
	add.s64 	%rd54, %rd1, %rd53;
	ld.global.nc.f32 	%f106, [%rd54];
	fma.rn.f32 	%f107, %f105, %f106, %f293;
	cvt.u64.u32 	%rd55, %r3;
	cvt.u64.u32 	%rd56, %r94;
	add.s64 	%rd57, %rd56, %rd55;
	shl.b64 	%rd58, %rd57, 2;
	add.s64 	%rd59, %rd2, %rd58;
	ld.global.nc.f32 	%f108, [%rd59+4];
	cvt.u64.u32 	%rd60, %r4;
	add.s64 	%rd61, %rd56, %rd60;
	shl.b64 	%rd62, %rd61, 2;
	add.s64 	%rd63, %rd1, %rd62;
	ld.global.nc.f32 	%f109, [%rd63+4];
	fma.rn.f32 	%f110, %f108, %f109, %f107;
	ld.global.nc.f32 	%f111, [%rd59+8];
	ld.global.nc.f32 	%f112, [%rd63+8];
	fma.rn.f32 	%f113, %f111, %f112, %f110;
	ld.global.nc.f32 	%f114, [%rd59+12];
	ld.global.nc.f32 	%f115, [%rd63+12];
	fma.rn.f32 	%f293, %f114, %f115, %f113;
	add.s32 	%r94, %r94, 4;
$L__BB4_11:
	setp.eq.s32 	%p9, %r14, 0;
	@%p9 bra 	$L__BB4_14;
	add.s32 	%r66, %r94, %r4;
	mul.wide.u32 	%rd64, %r66, 4;
	add.s64 	%rd102, %rd1, %rd64;
	add.s32 	%r67, %r94, %r3;
	mul.wide.u32 	%rd65, %r67, 4;
	add.s64 	%rd101, %rd2, %rd65;
	neg.s32 	%r96, %r14;
$L__BB4_13:
	.pragma "nounroll";
	ld.global.nc.f32 	%f116, [%rd101];
	ld.global.nc.f32 	%f117, [%rd102];
	fma.rn.f32 	%f293, %f116, %f117, %f293;
	add.s64 	%rd102, %rd102, 4;
	add.s64 	%rd101, %rd101, 4;
	add.s32 	%r96, %r96, 1;
	setp.ne.s32 	%p10, %r96, 0;
	@%p10 bra 	$L__BB4_13;
$L__BB4_14:
	sub.s32 	%r69, %r1, %r2;
	cvt.rn.f32.s32 	%f120, %r69;
	mul.f32 	%f121, %f120, 0f3F1E377A;
	cvt.rn.f32.u32 	%f122, %r58;
	div.rn.f32 	%f123, %f121, %f122;
	add.f32 	%f124, %f123, 0f3F800000;
	mul.f32 	%f125, %f28, %f124;
	mul.f32 	%f126, %f125, %f293;
	fma.rn.f32 	%f127, %f126, 0f3BBB989D, 0f3F000000;
	cvt.sat.f32.f32 	%f128, %f127;
	mov.f32 	%f129, 0f4B400001;
	mov.f32 	%f130, 0f437C0000;
	fma.rm.f32 	%f131, %f128, %f130, %f129;
	add.f32 	%f132, %f131, 0fCB40007F;
	neg.f32 	%f133, %f132;
	fma.rn.f32 	%f134, %f126, 0f3FB8AA3B, %f133;
	fma.rn.f32 	%f135, %f126, 0f32A57060, %f134;
	mov.b32 	%r70, %f131;
	shl.b32 	%r71, %r70, 23;
	mov.b32 	%f136, %r71;
	ex2.approx.ftz.f32 	%f137, %f135;
	mul.f32 	%f138, %f137, %f136;
	shl.b32 	%r72, %r2, 2;
	mov.u32 	%r73, smem;
	add.s32 	%r20, %r73, %r72;
	st.shared.f32 	[%r20], %f138;
	bar.sync 	0;
	and.b32  	%r21, %r58, 15;
	setp.lt.u32 	%p11, %r58, 16;
	mov.f32 	%f302, 0f00000000;
	mov.b32 	%r100, 0;
	@%p11 bra 	$L__BB4_17;
	and.b32  	%r100, %r58, 2147483632;
	add.s32 	%r97, %r73, 32;
	neg.s32 	%r98, %r100;
	mov.f32 	%f302, 0f00000000;
$L__BB4_16:
	.pragma "nounroll";
	ld.shared.v4.f32 	{%f140, %f141, %f142, %f143}, [%r97+-32];
	add.f32 	%f144, %f302, %f140;
	add.f32 	%f145, %f144, %f141;
	add.f32 	%f146, %f145, %f142;
	add.f32 	%f147, %f146, %f143;
	ld.shared.v4.f32 	{%f148, %f149, %f150, %f151}, [%r97+-16];
	add.f32 	%f152, %f147, %f148;
	add.f32 	%f153, %f152, %f149;
	add.f32 	%f154, %f153, %f150;
	add.f32 	%f155, %f154, %f151;
	ld.shared.v4.f32 	{%f156, %f157, %f158, %f159}, [%r97];
	add.f32 	%f160, %f155, %f156;
	add.f32 	%f161, %f160, %f157;
	add.f32 	%f162, %f161, %f158;
	add.f32 	%f163, %f162, %f159;
	ld.shared.v4.f32 	{%f164, %f165, %f166, %f167}, [%r97+16];
	add.f32 	%f168, %f163, %f164;
	add.f32 	%f169, %f168, %f165;
	add.f32 	%f170, %f169, %f166;
	add.f32 	%f302, %f170, %f167;
	add.s32 	%r98, %r98, 16;
	add.s32 	%r97, %r97, 64;
	setp.ne.s32 	%p12, %r98, 0;
	@%p12 bra 	$L__BB4_16;
$L__BB4_17:
	setp.eq.s32 	%p13, %r21, 0;
	@%p13 bra 	$L__BB4_26;
	and.b32  	%r29, %r58, 7;
	setp.lt.u32 	%p14, %r21, 8;
	@%p14 bra 	$L__BB4_20;
	shl.b32 	%r76, %r100, 2;
	add.s32 	%r78, %r73, %r76;
	ld.shared.f32 	%f172, [%r78];
	add.f32 	%f173, %f302, %f172;
	ld.shared.f32 	%f174, [%r78+4];
	add.f32 	%f175, %f173, %f174;
	ld.shared.f32 	%f176, [%r78+8];
	add.f32 	%f177, %f175, %f176;
	ld.shared.f32 	%f178, [%r78+12];
	add.f32 	%f179, %f177, %f178;
	ld.shared.f32 	%f180, [%r78+16];
	add.f32 	%f181, %f179, %f180;
	ld.shared.f32 	%f182, [%r78+20];
	add.f32 	%f183, %f181, %f182;
	ld.shared.f32 	%f184, [%r78+24];
	add.f32 	%f185, %f183, %f184;
	ld.shared.f32 	%f186, [%r78+28];
	add.f32 	%f302, %f185, %f186;
	add.s32 	%r100, %r100, 8;
$L__BB4_20:
	setp.eq.s32 	%p15, %r29, 0;
	@%p15 bra 	$L__BB4_26;
	and.b32  	%r32, %r58, 3;
	setp.lt.u32 	%p16, %r29, 4;
	@%p16 bra 	$L__BB4_23;
	shl.b32 	%r79, %r100, 2;
	add.s32 	%r81, %r73, %r79;
	ld.shared.f32 	%f188, [%r81];
	add.f32 	%f189, %f302, %f188;
	ld.shared.f32 	%f190, [%r81+4];
	add.f32 	%f191, %f189, %f190;
	ld.shared.f32 	%f192, [%r81+8];
	add.f32 	%f193, %f191, %f192;
	ld.shared.f32 	%f194, [%r81+12];
	add.f32 	%f302, %f193, %f194;
	add.s32 	%r100, %r100, 4;
$L__BB4_23:
	setp.eq.s32 	%p17, %r32, 0;
	@%p17 bra 	$L__BB4_26;
	shl.b32 	%r82, %r100, 2;
	add.s32 	%r103, %r73, %r82;
	neg.s32 	%r102, %r32;
$L__BB4_25:
	.pragma "nounroll";
	ld.shared.f32 	%f195, [%r103];
	add.f32 	%f302, %f302, %f195;
	add.s32 	%r103, %r103, 4;
	add.s32 	%r102, %r102, 1;
	setp.ne.s32 	%p18, %r102, 0;
	@%p18 bra 	$L__BB4_25;
$L__BB4_26:
	setp.lt.s32 	%p19, %r59, 1;
	add.f32 	%f196, %f302, 0f2EDBE6FF;
	ld.shared.f32 	%f197, [%r20];
	div.rn.f32 	%f27, %f197, %f196;
	@%p19 bra 	$L__BB4_39;
	mul.lo.s32 	%r41, %r59, %r1;
	mul.lo.s32 	%r42, %r59, %r2;
	setp.lt.u32 	%p20, %r59, 16;
	mov.b32 	%r106, 0;
	@%p20 bra 	$L__BB4_30;
	and.b32  	%r106, %r59, 2147483632;
	neg.s32 	%r104, %r106;
	mul.wide.u32 	%rd66, %r41, 4;
	add.s64 	%rd67, %rd66, %rd3;
	add.s64 	%rd104, %rd67, 32;
	mul.wide.u32 	%rd68, %r42, 4;
	add.s64 	%rd69, %rd68, %rd4;
	add.s64 	%rd103, %rd69, 32;
$L__BB4_29:
	.pragma "nounroll";
	ld.global.nc.f32 	%f198, [%rd103+-32];
	mul.f32 	%f199, %f27, %f198;
	atom.global.add.f32 	%f200, [%rd104+-32], %f199;
	ld.global.nc.f32 	%f201, [%rd103+-28];
	mul.f32 	%f202, %f27, %f201;
	atom.global.add.f32 	%f203, [%rd104+-28], %f202;
	ld.global.nc.f32 	%f204, [%rd103+-24];
	mul.f32 	%f205, %f27, %f204;
	atom.global.add.f32 	%f206, [%rd104+-24], %f205;
	ld.global.nc.f32 	%f207, [%rd103+-20];
	mul.f32 	%f208, %f27, %f207;
	atom.global.add.f32 	%f209, [%rd104+-20], %f208;
	ld.global.nc.f32 	%f210, [%rd103+-16];
	mul.f32 	%f211, %f27, %f210;
	atom.global.add.f32 	%f212, [%rd104+-16], %f211;
	ld.global.nc.f32 	%f213, [%rd103+-12];
	mul.f32 	%f214, %f27, %f213;
	atom.global.add.f32 	%f215, [%rd104+-12], %f214;
	ld.global.nc.f32 	%f216, [%rd103+-8];
	mul.f32 	%f217, %f27, %f216;
	atom.global.add.f32 	%f218, [%rd104+-8], %f217;
	ld.global.nc.f32 	%f219, [%rd103+-4];
	mul.f32 	%f220, %f27, %f219;
	atom.global.add.f32 	%f221, [%rd104+-4], %f220;
	ld.global.nc.f32 	%f222, [%rd103];
	mul.f32 	%f223, %f27, %f222;
	atom.global.add.f32 	%f224, [%rd104], %f223;
	ld.global.nc.f32 	%f225, [%rd103+4];
	mul.f32 	%f226, %f27, %f225;
	atom.global.add.f32 	%f227, [%rd104+4], %f226;
	ld.global.nc.f32 	%f228, [%rd103+8];
	mul.f32 	%f229, %f27, %f228;
	atom.global.add.f32 	%f230, [%rd104+8], %f229;
	ld.global.nc.f32 	%f231, [%rd103+12];
	mul.f32 	%f232, %f27, %f231;
	atom.global.add.f32 	%f233, [%rd104+12], %f232;
	ld.global.nc.f32 	%f234, [%rd103+16];
	mul.f32 	%f235, %f27, %f234;
	atom.global.add.f32 	%f236, [%rd104+16], %f235;
	ld.global.nc.f32 	%f237, [%rd103+20];
	mul.f32 	%f238, %f27, %f237;
	atom.global.add.f32 	%f239, [%rd104+20], %f238;
	ld.global.nc.f32 	%f240, [%rd103+24];
	mul.f32 	%f241, %f27, %f240;
	atom.global.add.f32 	%f242, [%rd104+24], %f241;
	ld.global.nc.f32 	%f243, [%rd103+28];
	mul.f32 	%f244, %f27, %f243;
	atom.global.add.f32 	%f245, [%rd104+28], %f244;
	add.s32 	%r104, %r104, 16;
	add.s64 	%rd104, %rd104, 64;
	add.s64 	%rd103, %rd103, 64;
	setp.ne.s32 	%p21, %r104, 0;
	@%p21 bra 	$L__BB4_29;
$L__BB4_30:
	and.b32  	%r48, %r59, 15;
	setp.eq.s32 	%p22, %r48, 0;
	@%p22 bra 	$L__BB4_39;
	ld.param.u64 	%rd98, [phi_attention_forward_param_3];
	cvta.to.global.u64 	%rd23, %rd98;
	and.b32  	%r49, %r59, 7;
	setp.lt.u32 	%p23, %r48, 8;
	@%p23 bra 	$L__BB4_33;
	add.s32 	%r86, %r106, %r41;
	mul.wide.u32 	%rd70, %r86, 4;
	add.s64 	%rd71, %rd23, %rd70;
	add.s32 	%r87, %r106, %r42;
	mul.wide.u32 	%rd72, %r87, 4;
	add.s64 	%rd73, %rd4, %rd72;
	ld.global.nc.f32 	%f246, [%rd73];
	mul.f32 	%f247, %f27, %f246;
	atom.global.add.f32 	%f248, [%rd71], %f247;
	cvt.u64.u32 	%rd74, %r41;
	cvt.u64.u32 	%rd75, %r106;
	add.s64 	%rd76, %rd75, %rd74;
	shl.b64 	%rd77, %rd76, 2;
	add.s64 	%rd78, %rd23, %rd77;
	cvt.u64.u32 	%rd79, %r42;
	add.s64 	%rd80, %rd75, %rd79;
	shl.b64 	%rd81, %rd80, 2;
	add.s64 	%rd82, %rd4, %rd81;
	ld.global.nc.f32 	%f249, [%rd82+4];
	mul.f32 	%f250, %f27, %f249;
	atom.global.add.f32 	%f251, [%rd78+4], %f250;
	ld.global.nc.f32 	%f252, [%rd82+8];
	mul.f32 	%f253, %f27, %f252;
	atom.global.add.f32 	%f254, [%rd78+8], %f253;
	ld.global.nc.f32 	%f255, [%rd82+12];
	mul.f32 	%f256, %f27, %f255;
	atom.global.add.f32 	%f257, [%rd78+12], %f256;
	ld.global.nc.f32 	%f258, [%rd82+16];
	mul.f32 	%f259, %f27, %f258;
	atom.global.add.f32 	%f260, [%rd78+16], %f259;
	ld.global.nc.f32 	%f261, [%rd82+20];
	mul.f32 	%f262, %f27, %f261;
	atom.global.add.f32 	%f263, [%rd78+20], %f262;
	ld.global.nc.f32 	%f264, [%rd82+24];
	mul.f32 	%f265, %f27, %f264;
	atom.global.add.f32 	%f266, [%rd78+24], %f265;
	ld.global.nc.f32 	%f267, [%rd82+28];
	mul.f32 	%f268, %f27, %f267;
	atom.global.add.f32 	%f269, [%rd78+28], %f268;
	add.s32 	%r106, %r106, 8;
$L__BB4_33:
	setp.eq.s32 	%p24, %r49, 0;
	@%p24 bra 	$L__BB4_39;
	and.b32  	%r52, %r59, 3;
	setp.lt.u32 	%p25, %r49, 4;
	@%p25 bra 	$L__BB4_36;
	add.s32 	%r88, %r106, %r41;
	mul.wide.u32 	%rd83, %r88, 4;
	add.s64 	%rd84, %rd23, %rd83;
	add.s32 	%r89, %r106, %r42;
	mul.wide.u32 	%rd85, %r89, 4;
	add.s64 	%rd86, %rd4, %rd85;
	ld.global.nc.f32 	%f270, [%rd86];
	mul.f32 	%f271, %f27, %f270;
	atom.global.add.f32 	%f272, [%rd84], %f271;
	cvt.u64.u32 	%rd87, %r41;
	cvt.u64.u32 	%rd88, %r106;
	add.s64 	%rd89, %rd88, %rd87;
	shl.b64 	%rd90, %rd89, 2;
	add.s64 	%rd91, %rd23, %rd90;
	cvt.u64.u32 	%rd92, %r42;
	add.s64 	%rd93, %rd88, %rd92;
	shl.b64 	%rd94, %rd93, 2;
	add.s64 	%rd95, %rd4, %rd94;
	ld.global.nc.f32 	%f273, [%rd95+4];
	mul.f32 	%f274, %f27, %f273;
	atom.global.add.f32 	%f275, [%rd91+4], %f274;
	ld.global.nc.f32 	%f276, [%rd95+8];
	mul.f32 	%f277, %f27, %f276;
	atom.global.add.f32 	%f278, [%rd91+8], %f277;
	ld.global.nc.f32 	%f279, [%rd95+12];
	mul.f32 	%f280, %f27, %f279;
	atom.global.add.f32 	%f281, [%rd91+12], %f280;
	add.s32 	%r106, %r106, 4;
$L__BB4_36:
	setp.eq.s32 	%p26, %r52, 0;
	@%p26 bra 	$L__BB4_39;
	add.s32 	%r90, %r106, %r42;
	mul.wide.u32 	%rd96, %r90, 4;
	add.s64 	%rd106, %rd4, %rd96;
	add.s32 	%r91, %r106, %r41;
	mul.wide.u32 	%rd97, %r91, 4;
	add.s64 	%rd105, %rd23, %rd97;
	neg.s32 	%r108, %r52;
$L__BB4_38:
	.pragma "nounroll";
	ld.global.nc.f32 	%f282, [%rd106];
	mul.f32 	%f283, %f27, %f282;
	atom.global.add.f32 	%f284, [%rd105], %f283;
	add.s64 	%rd106, %rd106, 4;
	add.s64 	%rd105, %rd105, 4;
	add.s32 	%r108, %r108, 1;
	setp.ne.s32 	%p27, %r108, 0;
	@%p27 bra 	$L__BB4_38;
$L__BB4_39:
	ret;

}
	// .globl	rmsnorm_phi_kernel
.visible .entry rmsnorm_phi_kernel(
	.param .u64 .ptr .align 1 rmsnorm_phi_kernel_param_0,
	.param .u64 .ptr .align 1 rmsnorm_phi_kernel_param_1,
	.param .u64 .ptr .align 1 rmsnorm_phi_kernel_param_2,
	.param .u32 rmsnorm_phi_kernel_param_3,
	.param .u32 rmsnorm_phi_kernel_param_4,
	.param .f32 rmsnorm_phi_kernel_param_5
)
{
	.reg .pred 	%p<31>;
	.reg .b32 	%r<75>;
	.reg .b32 	%f<199>;
	.reg .b64 	%rd<53>;

	ld.param.u64 	%rd18, [rmsnorm_phi_kernel_param_0];
	ld.param.u64 	%rd19, [rmsnorm_phi_kernel_param_1];
	ld.param.u64 	%rd20, [rmsnorm_phi_kernel_param_2];
	ld.param.u32 	%r23, [rmsnorm_phi_kernel_param_3];
	ld.param.u32 	%r22, [rmsnorm_phi_kernel_param_4];
	ld.param.f32 	%f30, [rmsnorm_phi_kernel_param_5];
	cvta.to.global.u64 	%rd1, %rd19;
	cvta.to.global.u64 	%rd2, %rd20;
	mov.u32 	%r24, %ctaid.x;
	mov.u32 	%r25, %ntid.x;
	mov.u32 	%r26, %tid.x;
	mad.lo.s32 	%r1, %r24, %r25, %r26;
	setp.ge.s32 	%p1, %r1, %r23;
	@%p1 bra 	$L__BB5_28;
	cvta.to.global.u64 	%rd3, %rd18;
	mul.lo.s32 	%r27, %r22, %r1;
	cvt.s64.s32 	%rd4, %r27;
	mul.wide.s32 	%rd21, %r27, 4;
	add.s64 	%rd5, %rd3, %rd21;
	setp.lt.s32 	%p2, %r22, 1;
	mov.f32 	%f192, 0f00000000;
	mov.f32 	%f193, %f192;
	@%p2 bra 	$L__BB5_16;
	mov.f32 	%f34, 0f314D0358;
	mov.f32 	%f35, 0f3F0D8369;
	mul.rn.f32 	%f36, %f35, %f34;
	mov.f32 	%f37, 0f3D369C1B;
	mov.f32 	%f38, 0f3DF7E137;
	mul.rn.f32 	%f39, %f38, %f37;
	fma.rn.f32 	%f40, %f36, 0f3FB8AA3B, 0fB176F5D0;
	fma.rn.f32 	%f41, 0fBE58368E, 0f32A55E34, %f40;
	mul.f32 	%f42, %f39, 0f40400000;
	fma.rn.f32 	%f43, %f42, %f36, %f41;
	fma.rn.f32 	%f44, %f39, 0fBE58368E, %f43;
	mov.f32 	%f45, 0f3F320482;
	add.rn.f32 	%f1, %f45, %f44;
	mov.f32 	%f46, 0fBF320482;
	add.rn.f32 	%f47, %f1, %f46;
	neg.f32 	%f48, %f47;
	add.rn.f32 	%f2, %f44, %f48;
	setp.eq.s32 	%p3, %r22, 1;
	mov.f32 	%f193, 0f00000000;
	mov.b32 	%r70, 0;
	mov.f32 	%f192, %f193;
	@%p3 bra 	$L__BB5_11;
	and.b32  	%r70, %r22, 2147483646;
	neg.s32 	%r68, %r70;
	shl.b64 	%rd22, %rd4, 2;
	add.s64 	%rd23, %rd22, %rd3;
	add.s64 	%rd49, %rd23, 4;
	mov.f32 	%f193, 0f00000000;
	mov.b32 	%r69, 0;
	mov.b32 	%r67, 1;
$L__BB5_4:
	mul.hi.u32 	%r31, %r69, 613566757;
	sub.s32 	%r32, %r69, %r31;
	shr.u32 	%r33, %r32, 1;
	add.s32 	%r34, %r33, %r31;
	shr.u32 	%r35, %r34, 2;
	mul.lo.s32 	%r36, %r35, 7;
	sub.s32 	%r37, %r69, %r36;
	cvt.rn.f32.u32 	%f51, %r37;
	div.rn.f32 	%f5, %f51, 0f40E00000;
	setp.eq.f32 	%p4, %f5, 0f00000000;
	mov.f32 	%f190, 0f3F800000;
	@%p4 bra 	$L__BB5_7;
	mul.rn.f32 	%f52, %f1, %f5;
	cvt.rni.f32.f32 	%f53, %f52;
	sub.f32 	%f54, %f52, %f53;
	neg.f32 	%f55, %f52;
	fma.rn.f32 	%f56, %f1, %f5, %f55;
	fma.rn.f32 	%f57, %f2, %f5, %f56;
	add.f32 	%f58, %f54, %f57;
	setp.gt.f32 	%p5, %f53, 0f00000000;
	selp.b32 	%r38, 0, -2097152000, %p5;
	abs.f32 	%f59, %f5;
	setp.num.f32 	%p6, %f59, %f59;
	setp.lt.f32 	%p7, %f52, 0f00000000;
	selp.f32 	%f60, 0f00000000, 0f7F800000, %p7;
	abs.f32 	%f61, %f52;
	setp.gt.f32 	%p8, %f61, 0f43180000;
	cvt.rzi.s32.f32 	%r39, %f53;
	shl.b32 	%r40, %r39, 23;
	sub.s32 	%r41, %r40, %r38;
	mov.b32 	%f62, %r41;
	add.s32 	%r42, %r38, 2130706432;
	mov.b32 	%f63, %r42;
	fma.rn.f32 	%f64, %f58, 0f391FCB8E, 0f3AAF85ED;
	fma.rn.f32 	%f65, %f64, %f58, 0f3C1D9856;
	fma.rn.f32 	%f66, %f65, %f58, 0f3D6357BB;
	fma.rn.f32 	%f67, %f66, %f58, 0f3E75FDEC;
	fma.rn.f32 	%f68, %f67, %f58, 0f3F317218;
	fma.rn.f32 	%f69, %f68, %f58, 0f3F800000;
	mul.f32 	%f70, %f69, %f63;
	mul.f32 	%f71, %f70, %f62;
	selp.f32 	%f190, %f60, %f71, %p8;
	@%p6 bra 	$L__BB5_7;
	mov.f32 	%f72, 0f3FCF1BBD;
	add.rn.f32 	%f190, %f72, %f5;
$L__BB5_7:
	ld.global.nc.f32 	%f74, [%rd49+-4];
	mul.f32 	%f75, %f74, %f74;
	fma.rn.f32 	%f9, %f190, %f75, %f192;
	add.f32 	%f10, %f193, %f190;
	mul.hi.u32 	%r43, %r67, 613566757;
	sub.s32 	%r44, %r67, %r43;
	shr.u32 	%r45, %r44, 1;
	add.s32 	%r46, %r45, %r43;
	shr.u32 	%r47, %r46, 2;
	mul.lo.s32 	%r48, %r47, 7;
	sub.s32 	%r49, %r67, %r48;
	cvt.rn.f32.u32 	%f76, %r49;
	div.rn.f32 	%f11, %f76, 0f40E00000;
	setp.eq.f32 	%p9, %f11, 0f00000000;
	mov.f32 	%f191, 0f3F800000;
	@%p9 bra 	$L__BB5_10;
	mul.rn.f32 	%f77, %f1, %f11;
	cvt.rni.f32.f32 	%f78, %f77;
	sub.f32 	%f79, %f77, %f78;
	neg.f32 	%f80, %f77;
	fma.rn.f32 	%f81, %f1, %f11, %f80;
	fma.rn.f32 	%f82, %f2, %f11, %f81;
	add.f32 	%f83, %f79, %f82;
	setp.gt.f32 	%p10, %f78, 0f00000000;
	selp.b32 	%r50, 0, -2097152000, %p10;
	abs.f32 	%f84, %f11;
	setp.num.f32 	%p11, %f84, %f84;
	setp.lt.f32 	%p12, %f77, 0f00000000;
	selp.f32 	%f85, 0f00000000, 0f7F800000, %p12;
	abs.f32 	%f86, %f77;
	setp.gt.f32 	%p13, %f86, 0f43180000;
	cvt.rzi.s32.f32 	%r51, %f78;
	shl.b32 	%r52, %r51, 23;
	sub.s32 	%r53, %r52, %r50;
	mov.b32 	%f87, %r53;
	add.s32 	%r54, %r50, 2130706432;
	mov.b32 	%f88, %r54;
	fma.rn.f32 	%f89, %f83, 0f391FCB8E, 0f3AAF85ED;
	fma.rn.f32 	%f90, %f89, %f83, 0f3C1D9856;
	fma.rn.f32 	%f91, %f90, %f83, 0f3D6357BB;
	fma.rn.f32 	%f92, %f91, %f83, 0f3E75FDEC;
	fma.rn.f32 	%f93, %f92, %f83, 0f3F317218;
	fma.rn.f32 	%f94, %f93, %f83, 0f3F800000;
	mul.f32 	%f95, %f94, %f88;
	mul.f32 	%f96, %f95, %f87;
	selp.f32 	%f191, %f85, %f96, %p13;
	@%p11 bra 	$L__BB5_10;
	mov.f32 	%f97, 0f3FCF1BBD;
	add.rn.f32 	%f191, %f97, %f11;
$L__BB5_10:
	ld.global.nc.f32 	%f98, [%rd49];
	mul.f32 	%f99, %f98, %f98;
	fma.rn.f32 	%f192, %f191, %f99, %f9;
	add.f32 	%f193, %f10, %f191;
	add.s32 	%r69, %r69, 2;
	add.s32 	%r68, %r68, 2;
	add.s32 	%r67, %r67, 2;
	add.s64 	%rd49, %rd49, 8;
	setp.ne.s32 	%p14, %r68, 0;
	@%p14 bra 	$L__BB5_4;
$L__BB5_11:
	and.b32  	%r55, %r22, 1;
	setp.eq.b32 	%p15, %r55, 1;
	not.pred 	%p16, %p15;
	@%p16 bra 	$L__BB5_16;
	mul.hi.u32 	%r56, %r70, -1840700269;
	shr.u32 	%r57, %r56, 2;
	mul.lo.s32 	%r58, %r57, 7;
	sub.s32 	%r59, %r70, %r58;
	cvt.rn.f32.u32 	%f101, %r59;
	div.rn.f32 	%f21, %f101, 0f40E00000;
	mul.rn.f32 	%f102, %f1, %f21;
	neg.f32 	%f103, %f102;
	fma.rn.f32 	%f104, %f1, %f21, %f103;
	fma.rn.f32 	%f105, %f2, %f21, %f104;
	cvt.rni.f32.f32 	%f106, %f102;
	sub.f32 	%f107, %f102, %f106;
	add.f32 	%f108, %f107, %f105;
	fma.rn.f32 	%f109, %f108, 0f391FCB8E, 0f3AAF85ED;
	fma.rn.f32 	%f110, %f109, %f108, 0f3C1D9856;
	fma.rn.f32 	%f111, %f110, %f108, 0f3D6357BB;
	fma.rn.f32 	%f112, %f111, %f108, 0f3E75FDEC;
	fma.rn.f32 	%f113, %f112, %f108, 0f3F317218;
	fma.rn.f32 	%f114, %f113, %f108, 0f3F800000;
	cvt.rzi.s32.f32 	%r60, %f106;
	setp.gt.f32 	%p17, %f106, 0f00000000;
	selp.b32 	%r61, 0, -2097152000, %p17;
	add.s32 	%r62, %r61, 2130706432;
	mov.b32 	%f115, %r62;
	mul.f32 	%f116, %f114, %f115;
	shl.b32 	%r63, %r60, 23;
	sub.s32 	%r64, %r63, %r61;
	mov.b32 	%f117, %r64;
	mul.f32 	%f118, %f116, %f117;
	abs.f32 	%f119, %f102;
	setp.gt.f32 	%p18, %f119, 0f43180000;
	setp.lt.f32 	%p19, %f102, 0f00000000;
	selp.f32 	%f120, 0f00000000, 0f7F800000, %p19;
	selp.f32 	%f22, %f120, %f118, %p18;
	setp.eq.f32 	%p20, %f21, 0f00000000;
	mov.f32 	%f196, 0f3F800000;
	@%p20 bra 	$L__BB5_15;
	abs.f32 	%f121, %f21;
	setp.num.f32 	%p21, %f121, %f121;
	mov.f32 	%f196, %f22;
	@%p21 bra 	$L__BB5_15;
	mov.f32 	%f122, 0f3FCF1BBD;
	add.rn.f32 	%f196, %f122, %f21;
$L__BB5_15:
	mul.wide.u32 	%rd24, %r70, 4;
	add.s64 	%rd25, %rd5, %rd24;
	ld.global.nc.f32 	%f123, [%rd25];
	mul.f32 	%f124, %f123, %f123;
	fma.rn.f32 	%f192, %f196, %f124, %f192;
	add.f32 	%f193, %f193, %f196;
$L__BB5_16:
	setp.lt.s32 	%p22, %r22, 1;
	div.rn.f32 	%f125, %f192, %f193;
	add.f32 	%f126, %f30, %f125;
	sqrt.rn.f32 	%f127, %f126;
	rcp.rn.f32 	%f29, %f127;
	@%p22 bra 	$L__BB5_28;
	and.b32  	%r11, %r22, 7;
	setp.lt.u32 	%p23, %r22, 8;
	mov.b32 	%r73, 0;
	@%p23 bra 	$L__BB5_20;
	and.b32  	%r73, %r22, 2147483640;
	neg.s32 	%r71, %r73;
	shl.b64 	%rd26, %rd4, 2;
	add.s64 	%rd27, %rd26, 16;
	add.s64 	%rd52, %rd3, %rd27;
	add.s64 	%rd51, %rd2, 16;
	add.s64 	%rd50, %rd1, %rd27;
$L__BB5_19:
	.pragma "nounroll";
	ld.global.nc.f32 	%f128, [%rd52+-16];
	mul.f32 	%f129, %f29, %f128;
	ld.global.nc.f32 	%f130, [%rd51+-16];
	mul.f32 	%f131, %f129, %f130;
	st.global.f32 	[%rd50+-16], %f131;
	ld.global.nc.f32 	%f132, [%rd52+-12];
	mul.f32 	%f133, %f29, %f132;
	ld.global.nc.f32 	%f134, [%rd51+-12];
	mul.f32 	%f135, %f133, %f134;
	st.global.f32 	[%rd50+-12], %f135;
	ld.global.nc.f32 	%f136, [%rd52+-8];
	mul.f32 	%f137, %f29, %f136;
	ld.global.nc.f32 	%f138, [%rd51+-8];
	mul.f32 	%f139, %f137, %f138;
	st.global.f32 	[%rd50+-8], %f139;
	ld.global.nc.f32 	%f140, [%rd52+-4];
	mul.f32 	%f141, %f29, %f140;
	ld.global.nc.f32 	%f142, [%rd51+-4];
	mul.f32 	%f143, %f141, %f142;
	st.global.f32 	[%rd50+-4], %f143;
	ld.global.nc.f32 	%f144, [%rd52];
	mul.f32 	%f145, %f29, %f144;
	ld.global.nc.f32 	%f146, [%rd51];
	mul.f32 	%f147, %f145, %f146;
	st.global.f32 	[%rd50], %f147;
	ld.global.nc.f32 	%f148, [%rd52+4];
	mul.f32 	%f149, %f29, %f148;
	ld.global.nc.f32 	%f150, [%rd51+4];
	mul.f32 	%f151, %f149, %f150;
	st.global.f32 	[%rd50+4], %f151;
	ld.global.nc.f32 	%f152, [%rd52+8];
	mul.f32 	%f153, %f29, %f152;
	ld.global.nc.f32 	%f154, [%rd51+8];
	mul.f32 	%f155, %f153, %f154;
	st.global.f32 	[%rd50+8], %f155;
	ld.global.nc.f32 	%f156, [%rd52+12];
	mul.f32 	%f157, %f29, %f156;
	ld.global.nc.f32 	%f158, [%rd51+12];
	mul.f32 	%f159, %f157, %f158;
	st.global.f32 	[%rd50+12], %f159;
	add.s32 	%r71, %r71, 8;
	add.s64 	%rd52, %rd52, 32;
	add.s64 	%rd51, %rd51, 32;
	add.s64 	%rd50, %rd50, 32;
	setp.ne.s32 	%p24, %r71, 0;
	@%p24 bra 	$L__BB5_19;
$L__BB5_20:
	setp.eq.s32 	%p25, %r11, 0;
	@%p25 bra 	$L__BB5_28;
	and.b32  	%r17, %r22, 3;
	setp.lt.u32 	%p26, %r11, 4;
	@%p26 bra 	$L__BB5_23;
	cvt.u64.u32 	%rd28, %r73;
	mul.wide.u32 	%rd29, %r73, 4;
	add.s64 	%rd30, %rd5, %rd29;
	ld.global.nc.f32 	%f160, [%rd30];
	mul.f32 	%f161, %f29, %f160;
	add.s64 	%rd31, %rd2, %rd29;
	ld.global.nc.f32 	%f162, [%rd31];
	mul.f32 	%f163, %f161, %f162;
	add.s64 	%rd32, %rd28, %rd4;
	shl.b64 	%rd33, %rd32, 2;
	add.s64 	%rd34, %rd1, %rd33;
	st.global.f32 	[%rd34], %f163;
	ld.global.nc.f32 	%f164, [%rd30+4];
	mul.f32 	%f165, %f29, %f164;
	ld.global.nc.f32 	%f166, [%rd31+4];
	mul.f32 	%f167, %f165, %f166;
	st.global.f32 	[%rd34+4], %f167;
	ld.global.nc.f32 	%f168, [%rd30+8];
	mul.f32 	%f169, %f29, %f168;
	ld.global.nc.f32 	%f170, [%rd31+8];
	mul.f32 	%f171, %f169, %f170;
	st.global.f32 	[%rd34+8], %f171;
	ld.global.nc.f32 	%f172, [%rd30+12];
	mul.f32 	%f173, %f29, %f172;
	ld.global.nc.f32 	%f174, [%rd31+12];
	mul.f32 	%f175, %f173, %f174;
	st.global.f32 	[%rd34+12], %f175;
	add.s32 	%r73, %r73, 4;
$L__BB5_23:
	setp.eq.s32 	%p27, %r17, 0;
	@%p27 bra 	$L__BB5_28;
	setp.eq.s32 	%p28, %r17, 1;
	@%p28 bra 	$L__BB5_26;
	cvt.u64.u32 	%rd35, %r73;
	mul.wide.u32 	%rd36, %r73, 4;
	add.s64 	%rd37, %rd5, %rd36;
	ld.global.nc.f32 	%f176, [%rd37];
	mul.f32 	%f177, %f29, %f176;
	add.s64 	%rd38, %rd2, %rd36;
	ld.global.nc.f32 	%f178, [%rd38];
	mul.f32 	%f179, %f177, %f178;
	add.s64 	%rd39, %rd35, %rd4;
	shl.b64 	%rd40, %rd39, 2;
	add.s64 	%rd41, %rd1, %rd40;
	st.global.f32 	[%rd41], %f179;
	ld.global.nc.f32 	%f180, [%rd37+4];
	mul.f32 	%f181, %f29, %f180;
	ld.global.nc.f32 	%f182, [%rd38+4];
	mul.f32 	%f183, %f181, %f182;
	st.global.f32 	[%rd41+4], %f183;
	add.s32 	%r73, %r73, 2;
$L__BB5_26:
	and.b32  	%r66, %r22, 1;
	setp.eq.b32 	%p29, %r66, 1;
	not.pred 	%p30, %p29;
	@%p30 bra 	$L__BB5_28;
	cvt.u64.u32 	%rd42, %r73;
	mul.wide.u32 	%rd43, %r73, 4;
	add.s64 	%rd44, %rd5, %rd43;
	ld.global.nc.f32 	%f184, [%rd44];
	mul.f32 	%f185, %f29, %f184;
	add.s64 	%rd45, %rd2, %rd43;
	ld.global.nc.f32 	%f186, [%rd45];
	mul.f32 	%f187, %f185, %f186;
	add.s64 	%rd46, %rd42, %rd4;
	shl.b64 	%rd47, %rd46, 2;
	add.s64 	%rd48, %rd1, %rd47;
	st.global.f32 	[%rd48], %f187;
$L__BB5_28:
	ret;

}


// ===== COMPILED SASS (sm_100) =====

	.target	sm_100

	.elftype	@"ET_EXEC"


//--------------------- .note.nv.tkinfo           --------------------------
	.section	.note.nv.tkinfo,"",@"SHT_NOTE"
	.sectionflags	@"SHF_NOTE_NV_TKINFO"
	.tkinfo
        /*0018*/ 	.word	0x00000002
        /*0030*/ 	.string	""
        /*0030*/ 	.string	"ptxas"
        /*0030*/ 	.string	"Cuda compilation tools, release 13.0, V13.0.88"
        /*0030*/ 	.string	"Build cuda_13.0.r13.0/compiler.36424714_0"
        /*0030*/ 	.string	"-arch sm_100 -m 64 "



//--------------------- .note.nv.cuinfo           --------------------------
	.section	.note.nv.cuinfo,"",@"SHT_NOTE"
	.sectionflags	@"SHF_NOTE_NV_CUINFO"
        /*0018*/ 	.short	0x0002
        /*001a*/ 	.short	0x0064
        /*001c*/ 	.short	0x0082
	.zero		2


//--------------------- .nv.info                  --------------------------
	.section	.nv.info,"",@"SHT_CUDA_INFO"
	.align	4


	//----- nvinfo : EIATTR_REGCOUNT
	.align		4
        /*0000*/ 	.byte	0x04, 0x2f
        /*0002*/ 	.short	(.L_2 - .L_1)
	.align		4
.L_1:
        /*0004*/ 	.word	index@(project_to_poincare_7d)
        /*0008*/ 	.word	0x0000001c


	//----- nvinfo : EIATTR_FRAME_SIZE
	.align		4
.L_2:
        /*000c*/ 	.byte	0x04, 0x11
        /*000e*/ 	.short	(.L_4 - .L_3)
	.align		4
.L_3:
        /*0010*/ 	.word	index@($__internal_12_$__cuda_sm3x_div_rn_noftz_f32_slowpath)
        /*0014*/ 	.word	0x00000000


	//----- nvinfo : EIATTR_FRAME_SIZE
	.align		4
.L_4:
        /*0018*/ 	.byte	0x04, 0x11
        /*001a*/ 	.short	(.L_6 - .L_5)
	.align		4
.L_5:
        /*001c*/ 	.word	index@($__internal_11_$__cuda_sm20_sqrt_rn_f32_slowpath)
        /*0020*/ 	.word	0x00000000


	//----- nvinfo : EIATTR_FRAME_SIZE
	.align		4
.L_6:
        /*0024*/ 	.byte	0x04, 0x11
        /*0026*/ 	.short	(.L_8 - .L_7)
	.align		4
.L_7:
        /*0028*/ 	.word	index@(project_to_poincare_7d)
        /*002c*/ 	.word	0x00000000


	//----- nvinfo : EIATTR_REGCOUNT
	.align		4
.L_8:
        /*0030*/ 	.byte	0x04, 0x2f
        /*0032*/ 	.short	(.L_10 - .L_9)
	.align		4
.L_9:
        /*0034*/ 	.word	index@(mobius_add_kernel)
        /*0038*/ 	.word	0x0000001f


	//----- nvinfo : EIATTR_FRAME_SIZE
	.align		4
.L_10:
        /*003c*/ 	.byte	0x04, 0x11
        /*003e*/ 	.short	(.L_12 - .L_11)
	.align		4
.L_11:
        /*0040*/ 	.word	index@($__internal_10_$__cuda_sm3x_div_rn_noftz_f32_slowpath)
        /*0044*/ 	.word	0x00000000


	//----- nvinfo : EIATTR_FRAME_SIZE
	.align		4
.L_12:
        /*0048*/ 	.byte	0x04, 0x11
        /*004a*/ 	.short	(.L_14 - .L_13)
	.align		4
.L_13:
        /*004c*/ 	.word	index@($__internal_9_$__cuda_sm20_sqrt_rn_f32_slowpath)
        /*0050*/ 	.word	0x00000000


	//----- nvinfo : EIATTR_FRAME_SIZE
	.align		4
.L_14:
        /*0054*/ 	.byte	0x04, 0x11
        /*0056*/ 	.short	(.L_16 - .L_15)
	.align		4
.L_15:
        /*0058*/ 	.word	index@(mobius_add_kernel)
        /*005c*/ 	.word	0x00000000


	//----- nvinfo : EIATTR_REGCOUNT
	.align		4
.L_16:
        /*0060*/ 	.byte	0x04, 0x2f
        /*0062*/ 	.short	(.L_18 - .L_17)
	.align		4
.L_17:
        /*0064*/ 	.word	index@(hyperbolic_distance_kernel)
        /*0068*/ 	.word	0x0000001c


	//----- nvinfo : EIATTR_FRAME_SIZE
	.align		4
.L_18:
        /*006c*/ 	.byte	0x04, 0x11
        /*006e*/ 	.short	(.L_20 - .L_19)
	.align		4
.L_19:
        /*0070*/ 	.word	index@($__internal_8_$__cuda_sm3x_div_rn_noftz_f32_slowpath)
        /*0074*/ 	.word	0x00000000


	//----- nvinfo : EIATTR_FRAME_SIZE
	.align		4
.L_20:
        /*0078*/ 	.byte	0x04, 0x11
        /*007a*/ 	.short	(.L_22 - .L_21)
	.align		4
.L_21:
        /*007c*/ 	.word	index@($__internal_7_$__cuda_sm20_sqrt_rn_f32_slowpath)
        /*0080*/ 	.word	0x00000000


	//----- nvinfo : EIATTR_FRAME_SIZE
	.align		4
.L_22:
        /*0084*/ 	.byte	0x04, 0x11
        /*0086*/ 	.short	(.L_24 - .L_23)
	.align		4
.L_23:
        /*0088*/ 	.word	index@($__internal_6_$__cuda_sm20_rcp_rn_f32_slowpath)
        /*008c*/ 	.word	0x00000000


	//----- nvinfo : EIATTR_FRAME_SIZE
	.align		4
.L_24:
        /*0090*/ 	.byte	0x04, 0x11
        /*0092*/ 	.short	(.L_26 - .L_25)
	.align		4
.L_25:
        /*0094*/ 	.word	index@(hyperbolic_distance_kernel)
        /*0098*/ 	.word	0x00000000


	//----- nvinfo : EIATTR_REGCOUNT
	.align		4
.L_26:
        /*009c*/ 	.byte	0x04, 0x2f
        /*009e*/ 	.short	(.L_28 - .L_27)
	.align		4
.L_27:
        /*00a0*/ 	.word	index@(holographic_fold_kernel)
        /*00a4*/ 	.word	0x0000001c


	//----- nvinfo : EIATTR_FRAME_SIZE
	.align		4
.L_28:
        /*00a8*/ 	.byte	0x04, 0x11
        /*00aa*/ 	.short	(.L_30 - .L_29)
	.align		4
.L_29:
        /*00ac*/ 	.word	index@($__internal_5_$__cuda_sm20_sqrt_rn_f32_slowpath)
        /*00b0*/ 	.word	0x00000000


	//----- nvinfo : EIATTR_FRAME_SIZE
	.align		4
.L_30:
        /*00b4*/ 	.byte	0x04, 0x11
        /*00b6*/ 	.short	(.L_32 - .L_31)
	.align		4
.L_31:
        /*00b8*/ 	.word	index@($__internal_4_$__cuda_sm20_rcp_rn_f32_slowpath)
        /*00bc*/ 	.word	0x00000000


	//----- nvinfo : EIATTR_FRAME_SIZE
	.align		4
.L_32:
        /*00c0*/ 	.byte	0x04, 0x11
        /*00c2*/ 	.short	(.L_34 - .L_33)
	.align		4
.L_33:
        /*00c4*/ 	.word	index@(holographic_fold_kernel)
        /*00c8*/ 	.word	0x00000000


	//----- nvinfo : EIATTR_REGCOUNT
	.align		4
.L_34:
        /*00cc*/ 	.byte	0x04, 0x2f
        /*00ce*/ 	.short	(.L_36 - .L_35)
	.align		4
.L_35:
        /*00d0*/ 	.word	index@(phi_attention_forward)
        /*00d4*/ 	.word	0x00000020


	//----- nvinfo : EIATTR_FRAME_SIZE
	.align		4
.L_36:
        /*00d8*/ 	.byte	0x04, 0x11
        /*00da*/ 	.short	(.L_38 - .L_37)
	.align		4
.L_37:
        /*00dc*/ 	.word	index@($__internal_3_$__cuda_sm3x_div_rn_noftz_f32_slowpath)
        /*00e0*/ 	.word	0x00000000


	//----- nvinfo : EIATTR_FRAME_SIZE
	.align		4
.L_38:
        /*00e4*/ 	.byte	0x04, 0x11
        /*00e6*/ 	.short	(.L_40 - .L_39)
	.align		4
.L_39:
        /*00e8*/ 	.word	index@(phi_attention_forward)
        /*00ec*/ 	.word	0x00000000


	//----- nvinfo : EIATTR_REGCOUNT
	.align		4
.L_40:
        /*00f0*/ 	.byte	0x04, 0x2f
        /*00f2*/ 	.short	(.L_42 - .L_41)
	.align		4
.L_41:
        /*00f4*/ 	.word	index@(rmsnorm_phi_kernel)
        /*00f8*/ 	.word	0x00000020


	//----- nvinfo : EIATTR_FRAME_SIZE
	.align		4
.L_42:
        /*00fc*/ 	.byte	0x04, 0x11
        /*00fe*/ 	.short	(.L_44 - .L_43)
	.align		4
.L_43:
        /*0100*/ 	.word	index@($__internal_2_$__cuda_sm3x_div_rn_noftz_f32_slowpath)
        /*0104*/ 	.word	0x00000000


	//----- nvinfo : EIATTR_FRAME_SIZE
	.align		4
.L_44:
        /*0108*/ 	.byte	0x04, 0x11
        /*010a*/ 	.short	(.L_46 - .L_45)
	.align		4
.L_45:
        /*010c*/ 	.word	index@($__internal_1_$__cuda_sm20_sqrt_rn_f32_slowpath)
        /*0110*/ 	.word	0x00000000


	//----- nvinfo : EIATTR_FRAME_SIZE
	.align		4
.L_46:
        /*0114*/ 	.byte	0x04, 0x11
        /*0116*/ 	.short	(.L_48 - .L_47)
	.align		4
.L_47:
        /*0118*/ 	.word	index@($__internal_0_$__cuda_sm20_rcp_rn_f32_slowpath)
        /*011c*/ 	.word	0x00000000


	//----- nvinfo : EIATTR_FRAME_SIZE
	.align		4
.L_48:
        /*0120*/ 	.byte	0x04, 0x11
        /*0122*/ 	.short	(.L_50 - .L_49)
	.align		4
.L_49:
        /*0124*/ 	.word	index@(rmsnorm_phi_kernel)
        /*0128*/ 	.word	0x00000000


	//----- nvinfo : EIATTR_MIN_STACK_SIZE
	.align		4
.L_50:
        /*012c*/ 	.byte	0x04, 0x12
        /*012e*/ 	.short	(.L_52 - .L_51)
	.align		4
.L_51:
        /*0130*/ 	.word	index@(rmsnorm_phi_kernel)
        /*0134*/ 	.word	0x00000000


	//----- nvinfo : EIATTR_MIN_STACK_SIZE
	.align		4
.L_52:
        /*0138*/ 	.byte	0x04, 0x12
        /*013a*/ 	.short	(.L_54 - .L_53)
	.align		4
.L_53:
        /*013c*/ 	.word	index@(phi_attention_forward)
        /*0140*/ 	.word	0x00000000


	//----- nvinfo : EIATTR_MIN_STACK_SIZE
	.align		4
.L_54:
        /*0144*/ 	.byte	0x04, 0x12
        /*0146*/ 	.short	(.L_56 - .L_55)
	.align		4
.L_55:
        /*0148*/ 	.word	index@(holographic_fold_kernel)
        /*014c*/ 	.word	0x00000000


	//----- nvinfo : EIATTR_MIN_STACK_SIZE
	.align		4
.L_56:
        /*0150*/ 	.byte	0x04, 0x12
        /*0152*/ 	.short	(.L_58 - .L_57)
	.align		4
.L_57:
        /*0154*/ 	.word	index@(hyperbolic_distance_kernel)
        /*0158*/ 	.word	0x00000000


	//----- nvinfo : EIATTR_MIN_STACK_SIZE
	.align		4
.L_58:
        /*015c*/ 	.byte	0x04, 0x12
        /*015e*/ 	.short	(.L_60 - .L_59)
	.align		4
.L_59:
        /*0160*/ 	.word	index@(mobius_add_kernel)
        /*0164*/ 	.word	0x00000000


	//----- nvinfo : EIATTR_MIN_STACK_SIZE
	.align		4
.L_60:
        /*0168*/ 	.byte	0x04, 0x12
        /*016a*/ 	.short	(.L_62 - .L_61)
	.align		4
.L_61:
        /*016c*/ 	.word	index@(project_to_poincare_7d)
        /*0170*/ 	.word	0x00000000
.L_62:


//--------------------- .nv.compat                --------------------------
	.section	.nv.compat,"",@"SHT_CUDA_COMPAT_INFO"
	.align	4
        /*0000*/ 	.byte	0x02, 0x09, 0x00, 0x00, 0x02, 0x02, 0x01, 0x00, 0x02, 0x05, 0x05, 0x00, 0x03, 0x07, 0x01, 0x01
        /*0010*/ 	.byte	0x02, 0x03, 0x00, 0x00, 0x02, 0x06, 0x01, 0x00, 0x04, 0x0b, 0x08, 0x00, 0x01, 0x00, 0x00, 0x00
        /*0020*/ 	.byte	0x00, 0x00, 0x00, 0x00


//--------------------- .nv.info.rmsnorm_phi_kernel --------------------------
	.section	.nv.info.rmsnorm_phi_kernel,"",@"SHT_CUDA_INFO"
	.sectionflags	@""
	.align	4


	//----- nvinfo : EIATTR_CUDA_API_VERSION
	.align		4
        /*0000*/ 	.byte	0x04, 0x37
        /*0002*/ 	.short	(.L_64 - .L_63)
.L_63:
        /*0004*/ 	.word	0x00000082


	//----- nvinfo : EIATTR_KPARAM_INFO
	.align		4
.L_64:
        /*0008*/ 	.byte	0x04, 0x17
        /*000a*/ 	.short	(.L_66 - .L_65)
.L_65:
        /*000c*/ 	.word	0x00000000
        /*0010*/ 	.short	0x0005
        /*0012*/ 	.short	0x0020
        /*0014*/ 	.byte	0x00, 0xf0, 0x11, 0x00


	//----- nvinfo : EIATTR_KPARAM_INFO
	.align		4
.L_66:
        /*0018*/ 	.byte	0x04, 0x17
        /*001a*/ 	.short	(.L_68 - .L_67)
.L_67:
        /*001c*/ 	.word	0x00000000
        /*0020*/ 	.short	0x0004
        /*0022*/ 	.short	0x001c
        /*0024*/ 	.byte	0x00, 0xf0, 0x11, 0x00


	//----- nvinfo : EIATTR_KPARAM_INFO
	.align		4
.L_68:
        /*0028*/ 	.byte	0x04, 0x17
        /*002a*/ 	.short	(.L_70 - .L_69)
.L_69:
        /*002c*/ 	.word	0x00000000
        /*0030*/ 	.short	0x0003
        /*0032*/ 	.short	0x0018
        /*0034*/ 	.byte	0x00, 0xf0, 0x11, 0x00


	//----- nvinfo : EIATTR_KPARAM_INFO
	.align		4
.L_70:
        /*0038*/ 	.byte	0x04, 0x17
        /*003a*/ 	.short	(.L_72 - .L_71)
.L_71:
        /*003c*/ 	.word	0x00000000
        /*0040*/ 	.short	0x0002
        /*0042*/ 	.short	0x0010
        /*0044*/ 	.byte	0x00, 0xf5, 0x21, 0x00


	//----- nvinfo : EIATTR_KPARAM_INFO
	.align		4
.L_72:
        /*0048*/ 	.byte	0x04, 0x17
        /*004a*/ 	.short	(.L_74 - .L_73)
.L_73:
        /*004c*/ 	.word	0x00000000
        /*0050*/ 	.short	0x0001
        /*0052*/ 	.short	0x0008
        /*0054*/ 	.byte	0x00, 0xf5, 0x21, 0x00


	//----- nvinfo : EIATTR_KPARAM_INFO
	.align		4
.L_74:
        /*0058*/ 	.byte	0x04, 0x17
        /*005a*/ 	.short	(.L_76 - .L_75)
.L_75:
        /*005c*/ 	.word	0x00000000
        /*0060*/ 	.short	0x0000
        /*0062*/ 	.short	0x0000
        /*0064*/ 	.byte	0x00, 0xf5, 0x21, 0x00


	//----- nvinfo : EIATTR_SPARSE_MMA_MASK
	.align		4
.L_76:
        /*0068*/ 	.byte	0x03, 0x50
        /*006a*/ 	.short	0x0000


	//----- nvinfo : EIATTR_MAXREG_COUNT
	.align		4
        /*006c*/ 	.byte	0x03, 0x1b
        /*006e*/ 	.short	0x00ff


	//----- nvinfo : EIATTR_MERCURY_ISA_VERSION
	.align		4
        /*0070*/ 	.byte	0x03, 0x5f
        /*0072*/ 	.short	0x0101


	//----- nvinfo : EIATTR_VRC_CTA_INIT_COUNT
	.align		4
        /*0074*/ 	.byte	0x02, 0x4a
	.zero		1
	.zero		1


	//----- nvinfo : EIATTR_EXIT_INSTR_OFFSETS
	.align		4
        /*0078*/ 	.byte	0x04, 0x1c
        /*007a*/ 	.short	(.L_78 - .L_77)


	//   ....[0]....
.L_77:
        /*007c*/ 	.word	0x00000070


	//   ....[1]....
        /*0080*/ 	.word	0x00001070


	//   ....[2]....
        /*0084*/ 	.word	0x000014f0


	//   ....[3]....
        /*0088*/ 	.word	0x00001710


	//   ....[4]....
        /*008c*/ 	.word	0x00001890


	//   ....[5]....
        /*0090*/ 	.word	0x00001970


	//----- nvinfo : EIATTR_CRS_STACK_SIZE
	.align		4
.L_78:
        /*0094*/ 	.byte	0x04, 0x1e
        /*0096*/ 	.short	(.L_80 - .L_79)
.L_79:
        /*0098*/ 	.word	0x00000000


	//----- nvinfo : EIATTR_CBANK_PARAM_SIZE
	.align		4
.L_80:
        /*009c*/ 	.byte	0x03, 0x19
        /*009e*/ 	.short	0x0024


	//----- nvinfo : EIATTR_PARAM_CBANK
	.align		4
        /*00a0*/ 	.byte	0x04, 0x0a
        /*00a2*/ 	.short	(.L_82 - .L_81)
	.align		4
.L_81:
        /*00a4*/ 	.word	index@(.nv.constant0.rmsnorm_phi_kernel)
        /*00a8*/ 	.short	0x0380
        /*00aa*/ 	.short	0x0024


	//----- nvinfo : EIATTR_SW_WAR
	.align		4
.L_82:
        /*00ac*/ 	.byte	0x04, 0x36
        /*00ae*/ 	.short	(.L_84 - .L_83)
.L_83:
        /*00b0*/ 	.word	0x00000008
.L_84:


//--------------------- .nv.info.phi_attention_forward --------------------------
	.section	.nv.info.phi_attention_forward,"",@"SHT_CUDA_INFO"
	.sectionflags	@""
	.align	4


	//----- nvinfo : EIATTR_CUDA_API_VERSION
	.align		4
        /*0000*/ 	.byte	0x04, 0x37
        /*0002*/ 	.short	(.L_86 - .L_85)
.L_85:
        /*0004*/ 	.word	0x00000082


	//----- nvinfo : EIATTR_KPARAM_INFO
	.align		4
.L_86:
        /*0008*/ 	.byte	0x04, 0x17
        /*000a*/ 	.short	(.L_88 - .L_87)
.L_87:
        /*000c*/ 	.word	0x00000000
        /*0010*/ 	.short	0x0006
        /*0012*/ 	.short	0x0028
        /*0014*/ 	.byte	0x00, 0xf0, 0x11, 0x00


	//----- nvinfo : EIATTR_KPARAM_INFO
	.align		4
.L_88:
        /*0018*/ 	.byte	0x04, 0x17
        /*001a*/ 	.short	(.L_90 - .L_89)
.L_89:
        /*001c*/ 	.word	0x00000000
        /*0020*/ 	.short	0x0005
        /*0022*/ 	.short	0x0024
        /*0024*/ 	.byte	0x00, 0xf0, 0x11, 0x00


	//----- nvinfo : EIATTR_KPARAM_INFO
	.align		4
.L_90:
        /*0028*/ 	.byte	0x04, 0x17
        /*002a*/ 	.short	(.L_92 - .L_91)
.L_91:
        /*002c*/ 	.word	0x00000000
        /*0030*/ 	.short	0x0004
        /*0032*/ 	.short	0x0020
        /*0034*/ 	.byte	0x00, 0xf0, 0x11, 0x00


	//----- nvinfo : EIATTR_KPARAM_INFO
	.align		4
.L_92:
        /*0038*/ 	.byte	0x04, 0x17
        /*003a*/ 	.short	(.L_94 - .L_93)
.L_93:
        /*003c*/ 	.word	0x00000000
        /*0040*/ 	.short	0x0003
        /*0042*/ 	.short	0x0018
        /*0044*/ 	.byte	0x00, 0xf5, 0x21, 0x00


	//----- nvinfo : EIATTR_KPARAM_INFO
	.align		4
.L_94:
        /*0048*/ 	.byte	0x04, 0x17
        /*004a*/ 	.short	(.L_96 - .L_95)
.L_95:
        /*004c*/ 	.word	0x00000000
        /*0050*/ 	.short	0x0002
        /*0052*/ 	.short	0x0010
        /*0054*/ 	.byte	0x00, 0xf5, 0x21, 0x00


	//----- nvinfo : EIATTR_KPARAM_INFO
	.align		4
.L_96:
        /*0058*/ 	.byte	0x04, 0x17
        /*005a*/ 	.short	(.L_98 - .L_97)
.L_97:
        /*005c*/ 	.word	0x00000000
        /*0060*/ 	.short	0x0001
        /*0062*/ 	.short	0x0008
        /*0064*/ 	.byte	0x00, 0xf5, 0x21, 0x00


	//----- nvinfo : EIATTR_KPARAM_INFO
	.align		4
.L_98:
        /*0068*/ 	.byte	0x04, 0x17
        /*006a*/ 	.short	(.L_100 - .L_99)
.L_99:
        /*006c*/ 	.word	0x00000000
        /*0070*/ 	.short	0x0000
        /*0072*/ 	.short	0x0000
        /*0074*/ 	.byte	0x00, 0xf5, 0x21, 0x00


	//----- nvinfo : EIATTR_SPARSE_MMA_MASK
	.align		4
.L_100:
        /*0078*/ 	.byte	0x03, 0x50
        /*007a*/ 	.short	0x0000


	//----- nvinfo : EIATTR_MAXREG_COUNT
	.align		4
        /*007c*/ 	.byte	0x03, 0x1b
        /*007e*/ 	.short	0x00ff


	//----- nvinfo : EIATTR_NUM_BARRIERS
	.align		4
        /*0080*/ 	.byte	0x02, 0x4c
        /*0082*/ 	.byte	0x01
	.zero		1


	//----- nvinfo : EIATTR_MERCURY_ISA_VERSION
	.align		4
        /*0084*/ 	.byte	0x03, 0x5f
        /*0086*/ 	.short	0x0101


	//----- nvinfo : EIATTR_VRC_CTA_INIT_COUNT
	.align		4
        /*0088*/ 	.byte	0x02, 0x4a
	.zero		1
	.zero		1


	//----- nvinfo : EIATTR_EXIT_INSTR_OFFSETS
	.align		4
        /*008c*/ 	.byte	0x04, 0x1c
        /*008e*/ 	.short	(.L_102 - .L_101)


	//   ....[0]....
.L_101:
        /*0090*/ 	.word	0x00000060


	//   ....[1]....
        /*0094*/ 	.word	0x00001410


	//   ....[2]....
        /*0098*/ 	.word	0x000018c0


	//   ....[3]....
        /*009c*/ 	.word	0x00001ba0


	//   ....[4]....
        /*00a0*/ 	.word	0x00001dc0


	//   ....[5]....
        /*00a4*/ 	.word	0x00001f50


	//----- nvinfo : EIATTR_CRS_STACK_SIZE
	.align		4
.L_102:
        /*00a8*/ 	.byte	0x04, 0x1e
        /*00aa*/ 	.short	(.L_104 - .L_103)
.L_103:
        /*00ac*/ 	.word	0x00000000


	//----- nvinfo : EIATTR_CBANK_PARAM_SIZE
	.align		4
.L_104:
        /*00b0*/ 	.byte	0x03, 0x19
        /*00b2*/ 	.short	0x002c


	//----- nvinfo : EIATTR_PARAM_CBANK
	.align		4
        /*00b4*/ 	.byte	0x04, 0x0a
        /*00b6*/ 	.short	(.L_106 - .L_105)
	.align		4
.L_105:
        /*00b8*/ 	.word	index@(.nv.constant0.phi_attention_forward)
        /*00bc*/ 	.short	0x0380
        /*00be*/ 	.short	0x002c


	//----- nvinfo : EIATTR_SW_WAR
	.align		4
.L_106:
        /*00c0*/ 	.byte	0x04, 0x36
        /*00c2*/ 	.short	(.L_108 - .L_107)
.L_107:
        /*00c4*/ 	.word	0x00000008
.L_108:


//--------------------- .nv.info.holographic_fold_kernel --------------------------
	.section	.nv.info.holographic_fold_kernel,"",@"SHT_CUDA_INFO"
	.sectionflags	@""
	.align	4


	//----- nvinfo : EIATTR_CUDA_API_VERSION
	.align		4
        /*0000*/ 	.byte	0x04, 0x37
        /*0002*/ 	.short	(.L_110 - .L_109)
.L_109:
        /*0004*/ 	.word	0x00000082


	//----- nvinfo : EIATTR_KPARAM_INFO
	.align		4
.L_110:
        /*0008*/ 	.byte	0x04, 0x17
        /*000a*/ 	.short	(.L_112 - .L_111)
.L_111:
        /*000c*/ 	.word	0x00000000
        /*0010*/ 	.short	0x0003
        /*0012*/ 	.short	0x0018
        /*0014*/ 	.byte	0x00, 0xf0, 0x11, 0x00


	//----- nvinfo : EIATTR_KPARAM_INFO
	.align		4
.L_112:
        /*0018*/ 	.byte	0x04, 0x17
        /*001a*/ 	.short	(.L_114 - .L_113)
.L_113:
        /*001c*/ 	.word	0x00000000
        /*0020*/ 	.short	0x0002
        /*0022*/ 	.short	0x0010
        /*0024*/ 	.byte	0x00, 0xf5, 0x21, 0x00


	//----- nvinfo : EIATTR_KPARAM_INFO
	.align		4
.L_114:
        /*0028*/ 	.byte	0x04, 0x17
        /*002a*/ 	.short	(.L_116 - .L_115)
.L_115:
        /*002c*/ 	.word	0x00000000
        /*0030*/ 	.short	0x0001
        /*0032*/ 	.short	0x0008
        /*0034*/ 	.byte	0x00, 0xf5, 0x21, 0x00


	//----- nvinfo : EIATTR_KPARAM_INFO
	.align		4
.L_116:
        /*0038*/ 	.byte	0x04, 0x17
        /*003a*/ 	.short	(.L_118 - .L_117)
.L_117:
        /*003c*/ 	.word	0x00000000
        /*0040*/ 	.short	0x0000
        /*0042*/ 	.short	0x0000
        /*0044*/ 	.byte	0x00, 0xf5, 0x21, 0x00


	//----- nvinfo : EIATTR_SPARSE_MMA_MASK
	.align		4
.L_118:
        /*0048*/ 	.byte	0x03, 0x50
        /*004a*/ 	.short	0x0000


	//----- nvinfo : EIATTR_MAXREG_COUNT
	.align		4
        /*004c*/ 	.byte	0x03, 0x1b
        /*004e*/ 	.short	0x00ff


	//----- nvinfo : EIATTR_MERCURY_ISA_VERSION
	.align		4
        /*0050*/ 	.byte	0x03, 0x5f
        /*0052*/ 	.short	0x0101


	//----- nvinfo : EIATTR_VRC_CTA_INIT_COUNT
	.align		4
        /*0054*/ 	.byte	0x02, 0x4a
	.zero		1
	.zero		1


	//----- nvinfo : EIATTR_EXIT_INSTR_OFFSETS
	.align		4
        /*0058*/ 	.byte	0x04, 0x1c
        /*005a*/ 	.short	(.L_120 - .L_119)


	//   ....[0]....
.L_119:
        /*005c*/ 	.word	0x00000070


	//   ....[1]....
        /*0060*/ 	.word	0x000012b0


	//   ....[2]....
        /*0064*/ 	.word	0x00001560


	//----- nvinfo : EIATTR_CRS_STACK_SIZE
	.align		4
.L_120:
        /*0068*/ 	.byte	0x04, 0x1e
        /*006a*/ 	.short	(.L_122 - .L_121)
.L_121:
        /*006c*/ 	.word	0x00000000


	//----- nvinfo : EIATTR_CBANK_PARAM_SIZE
	.align		4
.L_122:
        /*0070*/ 	.byte	0x03, 0x19
        /*0072*/ 	.short	0x001c


	//----- nvinfo : EIATTR_PARAM_CBANK
	.align		4
        /*0074*/ 	.byte	0x04, 0x0a
        /*0076*/ 	.short	(.L_124 - .L_123)
	.align		4
.L_123:
        /*0078*/ 	.word	index@(.nv.constant0.holographic_fold_kernel)
        /*007c*/ 	.short	0x0380
        /*007e*/ 	.short	0x001c


	//----- nvinfo : EIATTR_SW_WAR
	.align		4
.L_124:
        /*0080*/ 	.byte	0x04, 0x36
        /*0082*/ 	.short	(.L_126 - .L_125)
.L_125:
        /*0084*/ 	.word	0x00000008
.L_126:


//--------------------- .nv.info.hyperbolic_distance_kernel --------------------------
	.section	.nv.info.hyperbolic_distance_kernel,"",@"SHT_CUDA_INFO"
	.sectionflags	@""
	.align	4


	//----- nvinfo : EIATTR_CUDA_API_VERSION
	.align		4
        /*0000*/ 	.byte	0x04, 0x37
        /*0002*/ 	.short	(.L_128 - .L_127)
.L_127:
        /*0004*/ 	.word	0x00000082


	//----- nvinfo : EIATTR_KPARAM_INFO
	.align		4
.L_128:
        /*0008*/ 	.byte	0x04, 0x17
        /*000a*/ 	.short	(.L_130 - .L_129)
.L_129:
        /*000c*/ 	.word	0x00000000
        /*0010*/ 	.short	0x0004
        /*0012*/ 	.short	0x001c
        /*0014*/ 	.byte	0x00, 0xf0, 0x11, 0x00


	//----- nvinfo : EIATTR_KPARAM_INFO
	.align		4
.L_130:
        /*0018*/ 	.byte	0x04, 0x17
        /*001a*/ 	.short	(.L_132 - .L_131)
.L_131:
        /*001c*/ 	.word	0x00000000
        /*0020*/ 	.short	0x0003
        /*0022*/ 	.short	0x0018
        /*0024*/ 	.byte	0x00, 0xf0, 0x11, 0x00


	//----- nvinfo : EIATTR_KPARAM_INFO
	.align		4
.L_132:
        /*0028*/ 	.byte	0x04, 0x17
        /*002a*/ 	.short	(.L_134 - .L_133)
.L_133:
        /*002c*/ 	.word	0x00000000
        /*0030*/ 	.short	0x0002
        /*0032*/ 	.short	0x0010
        /*0034*/ 	.byte	0x00, 0xf5, 0x21, 0x00


	//----- nvinfo : EIATTR_KPARAM_INFO
	.align		4
.L_134:
        /*0038*/ 	.byte	0x04, 0x17
        /*003a*/ 	.short	(.L_136 - .L_135)
.L_135:
        /*003c*/ 	.word	0x00000000
        /*0040*/ 	.short	0x0001
        /*0042*/ 	.short	0x0008
        /*0044*/ 	.byte	0x00, 0xf5, 0x21, 0x00


	//----- nvinfo : EIATTR_KPARAM_INFO
	.align		4
.L_136:
        /*0048*/ 	.byte	0x04, 0x17
        /*004a*/ 	.short	(.L_138 - .L_137)
.L_137:
        /*004c*/ 	.word	0x00000000
        /*0050*/ 	.short	0x0000
        /*0052*/ 	.short	0x0000
        /*0054*/ 	.byte	0x00, 0xf5, 0x21, 0x00


	//----- nvinfo : EIATTR_SPARSE_MMA_MASK
	.align		4
.L_138:
        /*0058*/ 	.byte	0x03, 0x50
        /*005a*/ 	.short	0x0000


	//----- nvinfo : EIATTR_MAXREG_COUNT
	.align		4
        /*005c*/ 	.byte	0x03, 0x1b
        /*005e*/ 	.short	0x00ff


	//----- nvinfo : EIATTR_MERCURY_ISA_VERSION
	.align		4
        /*0060*/ 	.byte	0x03, 0x5f
        /*0062*/ 	.short	0x0101


	//----- nvinfo : EIATTR_VRC_CTA_INIT_COUNT
	.align		4
        /*0064*/ 	.byte	0x02, 0x4a
	.zero		1
	.zero		1


	//----- nvinfo : EIATTR_EXIT_INSTR_OFFSETS
	.align		4
        /*0068*/ 	.byte	0x04, 0x1c
        /*006a*/ 	.short	(.L_140 - .L_139)


	//   ....[0]....
.L_139:
        /*006c*/ 	.word	0x00000070


	//   ....[1]....
        /*0070*/ 	.word	0x000003a0


	//   ....[2]....
        /*0074*/ 	.word	0x000009e0


	//----- nvinfo : EIATTR_CRS_STACK_SIZE
	.align		4
.L_140:
        /*0078*/ 	.byte	0x04, 0x1e
        /*007a*/ 	.short	(.L_142 - .L_141)
.L_141:
        /*007c*/ 	.word	0x00000000


	//----- nvinfo : EIATTR_CBANK_PARAM_SIZE
	.align		4
.L_142:
        /*0080*/ 	.byte	0x03, 0x19
        /*0082*/ 	.short	0x0020


	//----- nvinfo : EIATTR_PARAM_CBANK
	.align		4
        /*0084*/ 	.byte	0x04, 0x0a
        /*0086*/ 	.short	(.L_144 - .L_143)
	.align		4
.L_143:
        /*0088*/ 	.word	index@(.nv.constant0.hyperbolic_distance_kernel)
        /*008c*/ 	.short	0x0380
        /*008e*/ 	.short	0x0020


	//----- nvinfo : EIATTR_SW_WAR
	.align		4
.L_144:
        /*0090*/ 	.byte	0x04, 0x36
        /*0092*/ 	.short	(.L_146 - .L_145)
.L_145:
        /*0094*/ 	.word	0x00000008
.L_146:


//--------------------- .nv.info.mobius_add_kernel --------------------------
	.section	.nv.info.mobius_add_kernel,"",@"SHT_CUDA_INFO"
	.sectionflags	@""
	.align	4


	//----- nvinfo : EIATTR_CUDA_API_VERSION
	.align		4
        /*0000*/ 	.byte	0x04, 0x37
        /*0002*/ 	.short	(.L_148 - .L_147)
.L_147:
        /*0004*/ 	.word	0x00000082


	//----- nvinfo : EIATTR_KPARAM_INFO
	.align		4
.L_148:
        /*0008*/ 	.byte	0x04, 0x17
        /*000a*/ 	.short	(.L_150 - .L_149)
.L_149:
        /*000c*/ 	.word	0x00000000
        /*0010*/ 	.short	0x0004
        /*0012*/ 	.short	0x001c
        /*0014*/ 	.byte	0x00, 0xf0, 0x11, 0x00


	//----- nvinfo : EIATTR_KPARAM_INFO
	.align		4
.L_150:
        /*0018*/ 	.byte	0x04, 0x17
        /*001a*/ 	.short	(.L_152 - .L_151)
.L_151:
        /*001c*/ 	.word	0x00000000
        /*0020*/ 	.short	0x0003
        /*0022*/ 	.short	0x0018
        /*0024*/ 	.byte	0x00, 0xf0, 0x11, 0x00


	//----- nvinfo : EIATTR_KPARAM_INFO
	.align		4
.L_152:
        /*0028*/ 	.byte	0x04, 0x17
        /*002a*/ 	.short	(.L_154 - .L_153)
.L_153:
        /*002c*/ 	.word	0x00000000
        /*0030*/ 	.short	0x0002
        /*0032*/ 	.short	0x0010
        /*0034*/ 	.byte	0x00, 0xf5, 0x21, 0x00


	//----- nvinfo : EIATTR_KPARAM_INFO
	.align		4
.L_154:
        /*0038*/ 	.byte	0x04, 0x17
        /*003a*/ 	.short	(.L_156 - .L_155)
.L_155:
        /*003c*/ 	.word	0x00000000
        /*0040*/ 	.short	0x0001
        /*0042*/ 	.short	0x0008
        /*0044*/ 	.byte	0x00, 0xf5, 0x21, 0x00


	//----- nvinfo : EIATTR_KPARAM_INFO
	.align		4
.L_156:
        /*0048*/ 	.byte	0x04, 0x17
        /*004a*/ 	.short	(.L_158 - .L_157)
.L_157:
        /*004c*/ 	.word	0x00000000
        /*0050*/ 	.short	0x0000
        /*0052*/ 	.short	0x0000
        /*0054*/ 	.byte	0x00, 0xf5, 0x21, 0x00


	//----- nvinfo : EIATTR_SPARSE_MMA_MASK
	.align		4
.L_158:
        /*0058*/ 	.byte	0x03, 0x50
        /*005a*/ 	.short	0x0000


	//----- nvinfo : EIATTR_MAXREG_COUNT
	.align		4
        /*005c*/ 	.byte	0x03, 0x1b
        /*005e*/ 	.short	0x00ff


	//----- nvinfo : EIATTR_MERCURY_ISA_VERSION
	.align		4
        /*0060*/ 	.byte	0x03, 0x5f
        /*0062*/ 	.short	0x0101


	//----- nvinfo : EIATTR_VRC_CTA_INIT_COUNT
	.align		4
        /*0064*/ 	.byte	0x02, 0x4a
	.zero		1
	.zero		1


	//----- nvinfo : EIATTR_EXIT_INSTR_OFFSETS
	.align		4
        /*0068*/ 	.byte	0x04, 0x1c
        /*006a*/ 	.short	(.L_160 - .L_159)


	//   ....[0]....
.L_159:
        /*006c*/ 	.word	0x00000070


	//   ....[1]....
        /*0070*/ 	.word	0x00000410


	//   ....[2]....
        /*0074*/ 	.word	0x00000c20


	//   ....[3]....
        /*0078*/ 	.word	0x00000ee0


	//----- nvinfo : EIATTR_CRS_STACK_SIZE
	.align		4
.L_160:
        /*007c*/ 	.byte	0x04, 0x1e
        /*007e*/ 	.short	(.L_162 - .L_161)
.L_161:
        /*0080*/ 	.word	0x00000000


	//----- nvinfo : EIATTR_CBANK_PARAM_SIZE
	.align		4
.L_162:
        /*0084*/ 	.byte	0x03, 0x19
        /*0086*/ 	.short	0x0020


	//----- nvinfo : EIATTR_PARAM_CBANK
	.align		4
        /*0088*/ 	.byte	0x04, 0x0a
        /*008a*/ 	.short	(.L_164 - .L_163)
	.align		4
.L_163:
        /*008c*/ 	.word	index@(.nv.constant0.mobius_add_kernel)
        /*0090*/ 	.short	0x0380
        /*0092*/ 	.short	0x0020


	//----- nvinfo : EIATTR_SW_WAR
	.align		4
.L_164:
        /*0094*/ 	.byte	0x04, 0x36
        /*0096*/ 	.short	(.L_166 - .L_165)
.L_165:
        /*0098*/ 	.word	0x00000008
.L_166:


//--------------------- .nv.info.project_to_poincare_7d --------------------------
	.section	.nv.info.project_to_poincare_7d,"",@"SHT_CUDA_INFO"
	.sectionflags	@""
	.align	4


	//----- nvinfo : EIATTR_CUDA_API_VERSION
	.align		4
        /*0000*/ 	.byte	0x04, 0x37
        /*0002*/ 	.short	(.L_168 - .L_167)
.L_167:
        /*0004*/ 	.word	0x00000082


	//----- nvinfo : EIATTR_KPARAM_INFO
	.align		4
.L_168:
        /*0008*/ 	.byte	0x04, 0x17
        /*000a*/ 	.short	(.L_170 - .L_169)
.L_169:
        /*000c*/ 	.word	0x00000000
        /*0010*/ 	.short	0x0003
        /*0012*/ 	.short	0x0014
        /*0014*/ 	.byte	0x00, 0xf0, 0x11, 0x00


	//----- nvinfo : EIATTR_KPARAM_INFO
	.align		4
.L_170:
        /*0018*/ 	.byte	0x04, 0x17
        /*001a*/ 	.short	(.L_172 - .L_171)
.L_171:
        /*001c*/ 	.word	0x00000000
        /*0020*/ 	.short	0x0002
        /*0022*/ 	.short	0x0010
        /*0024*/ 	.byte	0x00, 0xf0, 0x11, 0x00


	//----- nvinfo : EIATTR_KPARAM_INFO
	.align		4
.L_172:
        /*0028*/ 	.byte	0x04, 0x17
        /*002a*/ 	.short	(.L_174 - .L_173)
.L_173:
        /*002c*/ 	.word	0x00000000
        /*0030*/ 	.short	0x0001
        /*0032*/ 	.short	0x0008
        /*0034*/ 	.byte	0x00, 0xf5, 0x21, 0x00


	//----- nvinfo : EIATTR_KPARAM_INFO
	.align		4
.L_174:
        /*0038*/ 	.byte	0x04, 0x17
        /*003a*/ 	.short	(.L_176 - .L_175)
.L_175:
        /*003c*/ 	.word	0x00000000
        /*0040*/ 	.short	0x0000
        /*0042*/ 	.short	0x0000
        /*0044*/ 	.byte	0x00, 0xf5, 0x21, 0x00


	//----- nvinfo : EIATTR_SPARSE_MMA_MASK
	.align		4
.L_176:
        /*0048*/ 	.byte	0x03, 0x50
        /*004a*/ 	.short	0x0000


	//----- nvinfo : EIATTR_MAXREG_COUNT
	.align		4
        /*004c*/ 	.byte	0x03, 0x1b
        /*004e*/ 	.short	0x00ff


	//----- nvinfo : EIATTR_MERCURY_ISA_VERSION
	.align		4
        /*0050*/ 	.byte	0x03, 0x5f
        /*0052*/ 	.short	0x0101


	//----- nvinfo : EIATTR_VRC_CTA_INIT_COUNT
	.align		4
        /*0054*/ 	.byte	0x02, 0x4a
	.zero		1
	.zero		1


	//----- nvinfo : EIATTR_EXIT_INSTR_OFFSETS
	.align		4
        /*0058*/ 	.byte	0x04, 0x1c
        /*005a*/ 	.short	(.L_178 - .L_177)


	//   ....[0]....
.L_177:
        /*005c*/ 	.word	0x00000070


	//   ....[1]....
        /*0060*/ 	.word	0x00000c60


	//   ....[2]....
        /*0064*/ 	.word	0x00000f30


	//----- nvinfo : EIATTR_CRS_STACK_SIZE
	.align		4
.L_178:
        /*0068*/ 	.byte	0x04, 0x1e
        /*006a*/ 	.short	(.L_180 - .L_179)
.L_179:
        /*006c*/ 	.word	0x00000000


	//----- nvinfo : EIATTR_CBANK_PARAM_SIZE
	.align		4
.L_180:
        /*0070*/ 	.byte	0x03, 0x19
        /*0072*/ 	.short	0x0018


	//----- nvinfo : EIATTR_PARAM_CBANK
	.align		4
        /*0074*/ 	.byte	0x04, 0x0a
        /*0076*/ 	.short	(.L_182 - .L_181)
	.align		4
.L_181:
        /*0078*/ 	.word	index@(.nv.constant0.project_to_poincare_7d)
        /*007c*/ 	.short	0x0380
        /*007e*/ 	.short	0x0018


	//----- nvinfo : EIATTR_SW_WAR
	.align		4
.L_182:
        /*0080*/ 	.byte	0x04, 0x36
        /*0082*/ 	.short	(.L_184 - .L_183)
.L_183:
        /*0084*/ 	.word	0x00000008
.L_184:


//--------------------- .nv.callgraph             --------------------------
	.section	.nv.callgraph,"",@"SHT_CUDA_CALLGRAPH"
	.align	4
	.sectionentsize	8
	.align		4
        /*0000*/ 	.word	0x00000000
	.align		4
        /*0004*/ 	.word	0xffffffff
	.align		4
        /*0008*/ 	.word	0x00000000
	.align		4
        /*000c*/ 	.word	0xfffffffe
	.align		4
        /*0010*/ 	.word	0x00000000
	.align		4
        /*0014*/ 	.word	0xfffffffd
	.align		4
        /*0018*/ 	.word	0x00000000
	.align		4
        /*001c*/ 	.word	0xfffffffc


//--------------------- .nv.constant4             --------------------------
	.section	.nv.constant4,"a",@progbits
	.align	8
	.align		8
.nv.constant4:
        /*0000*/ 	.dword	__cudart_i2opi_f


//--------------------- .text.rmsnorm_phi_kernel  --------------------------
	.section	.text.rmsnorm_phi_kernel,"ax",@progbits
	.align	128
        .global         rmsnorm_phi_kernel
        .type           rmsnorm_phi_kernel,@function
        .size           rmsnorm_phi_kernel,(.L_x_196 - rmsnorm_phi_kernel)
        .other          rmsnorm_phi_kernel,@"STO_CUDA_ENTRY STV_DEFAULT"
rmsnorm_phi_kernel:
.text.rmsnorm_phi_kernel:
[----:B------:R-:W-:Y:S01]  /*0000*/  LDC R1, c[0x0][0x37c] ;  /* 0x0000df00ff017b82 */ /* 0x000fe20000000800 */
[----:B------:R-:W0:Y:S07]  /*0010*/  S2R R0, SR_TID.X ;  /* 0x0000000000007919 */ /* 0x000e2e0000002100 */
[----:B------:R-:W0:Y:S01]  /*0020*/  S2UR UR4, SR_CTAID.X ;  /* 0x00000000000479c3 */ /* 0x000e220000002500 */
[----:B------:R-:W1:Y:S07]  /*0030*/  LDCU UR5, c[0x0][0x398] ;  /* 0x00007300ff0577ac */ /* 0x000e6e0008000800 */
[----:B------:R-:W0:Y:S02]  /*0040*/  LDC R7, c[0x0][0x360] ;  /* 0x0000d800ff077b82 */ /* 0x000e240000000800 */
[----:B0-----:R-:W-:-:S05]  /*0050*/  IMAD R7, R7, UR4, R0 ;  /* 0x0000000407077c24 */ /* 0x001fca000f8e0200 */
[----:B-1----:R-:W-:-:S13]  /*0060*/  ISETP.GE.AND P0, PT, R7, UR5, PT ;  /* 0x0000000507007c0c */ /* 0x002fda000bf06270 */
[----:B------:R-:W-:Y:S05]  /*0070*/  @P0 EXIT ;  /* 0x000000000000094d */ /* 0x000fea0003800000 */
[----:B------:R-:W0:Y:S01]  /*0080*/  LDCU UR4, c[0x0][0x39c] ;  /* 0x00007380ff0477ac */ /* 0x000e220008000800 */
[----:B------:R-:W1:Y:S01]  /*0090*/  LDC.64 R4, c[0x0][0x380] ;  /* 0x0000e000ff047b82 */ /* 0x000e620000000a00 */
[----:B------:R-:W-:Y:S02]  /*00a0*/  HFMA2 R11, -RZ, RZ, 0, 0 ;  /* 0x00000000ff0b7431 */ /* 0x000fe400000001ff */
[----:B------:R-:W-:Y:S01]  /*00b0*/  IMAD.MOV.U32 R2, RZ, RZ, RZ ;  /* 0x000000ffff027224 */ /* 0x000fe200078e00ff */
[----:B------:R-:W2:Y:S01]  /*00c0*/  LDCU.64 UR10, c[0x0][0x358] ;  /* 0x00006b00ff0a77ac */ /* 0x000ea20008000a00 */
[----:B0-----:R-:W-:Y:S02]  /*00d0*/  UISETP.GE.AND UP0, UPT, UR4, 0x1, UPT ;  /* 0x000000010400788c */ /* 0x001fe4000bf06270 */
[----:B------:R-:W-:-:S05]  /*00e0*/  IMAD R7, R7, UR4, RZ ;  /* 0x0000000407077c24 */ /* 0x000fca000f8e02ff */
[----:B------:R-:W-:Y:S01]  /*00f0*/  SHF.R.S32.HI R6, RZ, 0x1f, R7 ;  /* 0x0000001fff067819 */ /* 0x000fe20000011407 */
[----:B-1----:R-:W-:Y:S01]  /*0100*/  IMAD.WIDE R4, R7, 0x4, R4 ;  /* 0x0000000407047825 */ /* 0x002fe200078e0204 */
[----:B--2---:R-:W-:Y:S06]  /*0110*/  BRA.U !UP0, `(.L_x_0) ;  /* 0x0000000d08207547 */ /* 0x004fec000b800000 */
[----:B------:R-:W-:Y:S01]  /*0120*/  MOV R3, 0x30e2a829 ;  /* 0x30e2a82900037802 */ /* 0x000fe20000000f00 */
[----:B------:R-:W-:Y:S01]  /*0130*/  IMAD.MOV.U32 R0, RZ, RZ, 0x3fb8aa3b ;  /* 0x3fb8aa3bff007424 */ /* 0x000fe200078e00ff */
[----:B------:R-:W-:Y:S01]  /*0140*/  MOV R9, 0x3e58368e ;  /* 0x3e58368e00097802 */ /* 0x000fe20000000f00 */
[----:B------:R-:W-:Y:S01]  /*0150*/  UISETP.NE.AND UP0, UPT, UR4, 0x1, UPT ;  /* 0x000000010400788c */ /* 0x000fe2000bf05270 */
[----:B------:R-:W-:Y:S02]  /*0160*/  IMAD.MOV.U32 R2, RZ, RZ, RZ ;  /* 0x000000ffff027224 */ /* 0x000fe400078e00ff */
[----:B------:R-:W-:Y:S01]  /*0170*/  FFMA R0, R3, R0, -3.5937439690769679146e-09 ;  /* 0xb176f5d003007423 */ /* 0x000fe20000000000 */
[----:B------:R-:W-:Y:S01]  /*0180*/  MOV R13, RZ ;  /* 0x000000ff000d7202 */ /* 0x000fe20000000f00 */
[----:B------:R-:W-:Y:S02]  /*0190*/  IMAD.MOV.U32 R11, RZ, RZ, RZ ;  /* 0x000000ffff0b7224 */ /* 0x000fe400078e00ff */
[----:B------:R-:W-:-:S04]  /*01a0*/  FFMA R0, -R9, 1.9251366722983220825e-08, R0 ;  /* 0x32a55e3409007823 */ /* 0x000fc80000000100 */
[----:B------:R-:W-:-:S04]  /*01b0*/  FFMA R0, R3, 0.016188120469450950623, R0 ;  /* 0x3c849cf303007823 */ /* 0x000fc80000000000 */
[----:B------:R-:W-:-:S04]  /*01c0*/  FFMA R0, -R9, 0.0053960401564836502075, R0 ;  /* 0x3bb0d14409007823 */ /* 0x000fc80000000100 */
[----:B------:R-:W-:-:S04]  /*01d0*/  FADD R12, R0, 0.69538128376007080078 ;  /* 0x3f320482000c7421 */ /* 0x000fc80000000000 */
[----:B------:R-:W-:-:S04]  /*01e0*/  FADD R3, R12, -0.69538128376007080078 ;  /* 0xbf3204820c037421 */ /* 0x000fc80000000000 */
[----:B------:R-:W-:Y:S01]  /*01f0*/  FADD R10, R0, -R3 ;  /* 0x80000003000a7221 */ /* 0x000fe20000000000 */
[----:B------:R-:W-:Y:S06]  /*0200*/  BRA.U !UP0, `(.L_x_1) ;  /* 0x0000000508fc7547 */ /* 0x000fec000b800000 */
[----:B------:R-:W0:Y:S01]  /*0210*/  LDCU.64 UR6, c[0x0][0x380] ;  /* 0x00007000ff0677ac */ /* 0x000e220008000a00 */
[----:B------:R-:W-:Y:S01]  /*0220*/  MOV R2, RZ ;  /* 0x000000ff00027202 */ /* 0x000fe20000000f00 */
[----:B------:R-:W-:Y:S01]  /*0230*/  ULOP3.LUT UR4, UR4, 0x7ffffffe, URZ, 0xc0, !UPT ;  /* 0x7ffffffe04047892 */ /* 0x000fe2000f8ec0ff */
[----:B------:R-:W-:-:S03]  /*0240*/  UMOV UR9, 0x1 ;  /* 0x0000000100097882 */ /* 0x000fc60000000000 */
[----:B------:R-:W-:Y:S02]  /*0250*/  UIADD3 UR8, UPT, UPT, -UR4, URZ, URZ ;  /* 0x000000ff04087290 */ /* 0x000fe4000fffe1ff */
[----:B------:R-:W-:Y:S01]  /*0260*/  IMAD.U32 R13, RZ, RZ, UR4 ;  /* 0x00000004ff0d7e24 */ /* 0x000fe2000f8e00ff */
[----:B------:R-:W-:Y:S01]  /*0270*/  UMOV UR4, URZ ;  /* 0x000000ff00047c82 */ /* 0x000fe20008000000 */
[----:B0-----:R-:W-:-:S04]  /*0280*/  LEA R16, P0, R7, UR6, 0x2 ;  /* 0x0000000607107c11 */ /* 0x001fc8000f8010ff */
[----:B------:R-:W-:Y:S02]  /*0290*/  IADD3 R16, P1, PT, R16, 0x4, RZ ;  /* 0x0000000410107810 */ /* 0x000fe40007f3e0ff */
[----:B------:R-:W-:-:S04]  /*02a0*/  LEA.HI.X R17, R7, UR7, R6, 0x2, P0 ;  /* 0x0000000707117c11 */ /* 0x000fc800080f1406 */
[----:B------:R-:W-:-:S07]  /*02b0*/  IADD3.X R17, PT, PT, RZ, R17, RZ, P1, !PT ;  /* 0x00000011ff117210 */ /* 0x000fce0000ffe4ff */
.L_x_8:
[----:B------:R-:W-:Y:S01]  /*02c0*/  UIMAD.WIDE.U32 UR6, UR4, 0x24924925, URZ ;  /* 0x24924925040678a5 */ /* 0x000fe2000f8e00ff */
[----:B------:R-:W-:Y:S02]  /*02d0*/  HFMA2 R3, -RZ, RZ, 2.4375, 0 ;  /* 0x40e00000ff037431 */ /* 0x000fe400000001ff */
[----:B------:R-:W-:Y:S01]  /*02e0*/  IMAD.MOV.U32 R8, RZ, RZ, 0x3e124925 ;  /* 0x3e124925ff087424 */ /* 0x000fe200078e00ff */
[----:B------:R-:W-:Y:S01]  /*02f0*/  MOV R9, R17 ;  /* 0x0000001100097202 */ /* 0x000fe20000000f00 */
[----:B------:R-:W-:-:S04]  /*0300*/  UIADD3 UR5, UPT, UPT, -UR7, UR4, URZ ;  /* 0x0000000407057290 */ /* 0x000fc8000fffe1ff */
[----:B------:R-:W-:Y:S01]  /*0310*/  ULEA.HI UR5, UR5, UR7, URZ, 0x1f ;  /* 0x0000000705057291 */ /* 0x000fe2000f8ff8ff */
[----:B------:R-:W-:-:S03]  /*0320*/  FFMA R3, R8, -R3, 1 ;  /* 0x3f80000008037423 */ /* 0x000fc60000000803 */
[----:B------:R-:W-:Y:S01]  /*0330*/  USHF.R.U32.HI UR5, URZ, 0x2, UR5 ;  /* 0x00000002ff057899 */ /* 0x000fe20008011605 */
[----:B------:R-:W-:-:S03]  /*0340*/  FFMA R3, R3, R8, 0.14285714924335479736 ;  /* 0x3e12492503037423 */ /* 0x000fc60000000008 */
[----:B------:R-:W-:-:S06]  /*0350*/  UIMAD UR5, UR5, -0x7, UR4 ;  /* 0xfffffff9050578a4 */ /* 0x000fcc000f8e0204 */
[----:B------:R-:W-:-:S04]  /*0360*/  I2FP.F32.U32 R0, UR5 ;  /* 0x0000000500007c45 */ /* 0x000fc80008201000 */
[----:B------:R-:W0:Y:S01]  /*0370*/  FCHK P0, R0, 7 ;  /* 0x40e0000000007902 */ /* 0x000e220000000000 */
[----:B------:R-:W-:-:S04]  /*0380*/  FFMA R15, R0, R3, RZ ;  /* 0x00000003000f7223 */ /* 0x000fc800000000ff */
[----:B------:R-:W-:-:S04]  /*0390*/  FFMA R8, R15, -7, R0 ;  /* 0xc0e000000f087823 */ /* 0x000fc80000000000 */
[----:B------:R-:W-:Y:S01]  /*03a0*/  FFMA R15, R3, R8, R15 ;  /* 0x00000008030f7223 */ /* 0x000fe2000000000f */
[----:B------:R-:W-:Y:S01]  /*03b0*/  IMAD.MOV.U32 R8, RZ, RZ, R16 ;  /* 0x000000ffff087224 */ /* 0x000fe200078e0010 */
[----:B0-----:R-:W-:Y:S06]  /*03c0*/  @!P0 BRA `(.L_x_2) ;  /* 0x0000000000108947 */ /* 0x001fec0003800000 */
[----:B------:R-:W-:Y:S01]  /*03d0*/  IMAD.MOV.U32 R3, RZ, RZ, 0x40e00000 ;  /* 0x40e00000ff037424 */ /* 0x000fe200078e00ff */
[----:B------:R-:W-:-:S07]  /*03e0*/  MOV R14, 0x400 ;  /* 0x00000400000e7802 */ /* 0x000fce0000000f00 */
[----:B------:R-:W-:Y:S05]  /*03f0*/  CALL.REL.NOINC `($__internal_2_$__cuda_sm3x_div_rn_noftz_f32_slowpath) ;  /* 0x0000001800907944 */ /* 0x000fea0003c00000 */
[----:B------:R-:W-:-:S07]  /*0400*/  MOV R15, R0 ;  /* 0x00000000000f7202 */ /* 0x000fce0000000f00 */
.L_x_2:
[----:B------:R0:W5:Y:S01]  /*0410*/  LDG.E.CONSTANT R3, desc[UR10][R8.64+-0x4] ;  /* 0xfffffc0a08037981 */ /* 0x000162000c1e9900 */
[----:B------:R-:W-:Y:S01]  /*0420*/  FSETP.NEU.AND P0, PT, R15, RZ, PT ;  /* 0x000000ff0f00720b */ /* 0x000fe20003f0d000 */
[----:B------:R-:W-:Y:S01]  /*0430*/  BSSY.RECONVERGENT B0, `(.L_x_3) ;  /* 0x000001c000007945 */ /* 0x000fe20003800200 */
[----:B------:R-:W-:-:S11]  /*0440*/  IMAD.MOV.U32 R14, RZ, RZ, 0x3f800000 ;  /* 0x3f800000ff0e7424 */ /* 0x000fd600078e00ff */
[----:B0-----:R-:W-:Y:S05]  /*0450*/  @!P0 BRA `(.L_x_4) ;  /* 0x0000000000648947 */ /* 0x001fea0003800000 */
[CC--:B------:R-:W-:Y:S01]  /*0460*/  FMUL R17, R12.reuse, R15.reuse ;  /* 0x0000000f0c117220 */ /* 0x0c0fe20000400000 */
[----:B------:R-:W-:Y:S01]  /*0470*/  HFMA2 R21, -RZ, RZ, 0.64013671875, -15.109375 ;  /* 0x391fcb8eff157431 */ /* 0x000fe200000001ff */
[-C--:B------:R-:W-:Y:S02]  /*0480*/  FSETP.NAN.AND P2, PT, |R15|, |R15|.reuse, PT ;  /* 0x4000000f0f00720b */ /* 0x080fe40003f48200 */
[----:B------:R-:W0:Y:S01]  /*0490*/  FRND R0, R17 ;  /* 0x0000001100007307 */ /* 0x000e220000201000 */
[----:B------:R-:W-:Y:S01]  /*04a0*/  FFMA R19, R12, R15, -R17 ;  /* 0x0000000f0c137223 */ /* 0x000fe20000000811 */
[----:B------:R-:W-:-:S03]  /*04b0*/  FSETP.GT.AND P1, PT, |R17|, 152, PT ;  /* 0x431800001100780b */ /* 0x000fc60003f24200 */
[----:B------:R-:W-:Y:S01]  /*04c0*/  FFMA R19, R10, R15, R19 ;  /* 0x0000000f0a137223 */ /* 0x000fe20000000013 */
[----:B0-----:R-:W-:Y:S01]  /*04d0*/  FADD R14, R17, -R0 ;  /* 0x80000000110e7221 */ /* 0x001fe20000000000 */
[----:B------:R-:W-:-:S03]  /*04e0*/  FSETP.GT.AND P0, PT, R0, RZ, PT ;  /* 0x000000ff0000720b */ /* 0x000fc60003f04000 */
[----:B------:R-:W-:Y:S01]  /*04f0*/  FADD R14, R14, R19 ;  /* 0x000000130e0e7221 */ /* 0x000fe20000000000 */
[----:B------:R-:W-:Y:S02]  /*0500*/  SEL R0, RZ, 0x83000000, P0 ;  /* 0x83000000ff007807 */ /* 0x000fe40000000000 */
[----:B------:R-:W-:Y:S01]  /*0510*/  FSETP.GEU.AND P0, PT, R17, RZ, PT ;  /* 0x000000ff1100720b */ /* 0x000fe20003f0e000 */
[----:B------:R-:W-:Y:S02]  /*0520*/  FFMA R19, R14, R21, 0.0013391353422775864601 ;  /* 0x3aaf85ed0e137423 */ /* 0x000fe40000000015 */
[----:B------:R-:W-:Y:S02]  /*0530*/  VIADD R16, R0, 0x7f000000 ;  /* 0x7f00000000107836 */ /* 0x000fe40000000000 */
[C---:B------:R-:W-:Y:S02]  /*0540*/  FFMA R21, R14.reuse, R19, 0.0096188392490148544312 ;  /* 0x3c1d98560e157423 */ /* 0x040fe40000000013 */
[----:B------:R-:W0:Y:S02]  /*0550*/  F2I.NTZ R19, R17 ;  /* 0x0000001100137305 */ /* 0x000e240000203100 */
[----:B------:R-:W-:-:S04]  /*0560*/  FFMA R21, R14, R21, 0.055503588169813156128 ;  /* 0x3d6357bb0e157423 */ /* 0x000fc80000000015 */
[----:B------:R-:W-:-:S04]  /*0570*/  FFMA R21, R14, R21, 0.24022644758224487305 ;  /* 0x3e75fdec0e157423 */ /* 0x000fc80000000015 */
[----:B------:R-:W-:-:S04]  /*0580*/  FFMA R21, R14, R21, 0.69314718246459960938 ;  /* 0x3f3172180e157423 */ /* 0x000fc80000000015 */
[----:B------:R-:W-:Y:S01]  /*0590*/  FFMA R21, R14, R21, 1 ;  /* 0x3f8000000e157423 */ /* 0x000fe20000000015 */
[----:B0-----:R-:W-:Y:S02]  /*05a0*/  LEA R19, R19, -R0, 0x17 ;  /* 0x8000000013137211 */ /* 0x001fe400078eb8ff */
[----:B------:R-:W-:Y:S01]  /*05b0*/  FSEL R14, RZ, +INF , !P0 ;  /* 0x7f800000ff0e7808 */ /* 0x000fe20004000000 */
[----:B------:R-:W-:-:S04]  /*05c0*/  FMUL R16, R16, R21 ;  /* 0x0000001510107220 */ /* 0x000fc80000400000 */
[----:B------:R-:W-:Y:S01]  /*05d0*/  @!P1 FMUL R14, R19, R16 ;  /* 0x00000010130e9220 */ /* 0x000fe20000400000 */
[----:B------:R-:W-:-:S07]  /*05e0*/  @P2 FADD R14, R15, 1.6180340051651000977 ;  /* 0x3fcf1bbd0f0e2421 */ /* 0x000fce0000000000 */
.L_x_4:
[----:B------:R-:W-:Y:S05]  /*05f0*/  BSYNC.RECONVERGENT B0 ;  /* 0x0000000000007941 */ /* 0x000fea0003800200 */
.L_x_3:
[----:B------:R-:W-:Y:S01]  /*0600*/  UIMAD.WIDE.U32 UR6, UR9, 0x24924925, URZ ;  /* 0x24924925090678a5 */ /* 0x000fe2000f8e00ff */
[----:B------:R-:W-:Y:S01]  /*0610*/  MOV R15, 0x40e00000 ;  /* 0x40e00000000f7802 */ /* 0x000fe20000000f00 */
[----:B------:R-:W-:Y:S02]  /*0620*/  IMAD.MOV.U32 R0, RZ, RZ, 0x3e124925 ;  /* 0x3e124925ff007424 */ /* 0x000fe400078e00ff */
[----:B-----5:R-:W-:Y:S01]  /*0630*/  FMUL R16, R3, R3 ;  /* 0x0000000303107220 */ /* 0x020fe20000400000 */
[----:B------:R-:W-:Y:S01]  /*0640*/  UIADD3 UR5, UPT, UPT, -UR7, UR9, URZ ;  /* 0x0000000907057290 */ /* 0x000fe2000fffe1ff */
[----:B------:R-:W-:Y:S01]  /*0650*/  FADD R2, R14, R2 ;  /* 0x000000020e027221 */ /* 0x000fe20000000000 */
[----:B------:R-:W-:Y:S01]  /*0660*/  FFMA R15, R0, -R15, 1 ;  /* 0x3f800000000f7423 */ /* 0x000fe2000000080f */
[----:B------:R-:W-:Y:S01]  /*0670*/  FFMA R11, R16, R14, R11 ;  /* 0x0000000e100b7223 */ /* 0x000fe2000000000b */
[----:B------:R-:W-:Y:S02]  /*0680*/  ULEA.HI UR5, UR5, UR7, URZ, 0x1f ;  /* 0x0000000705057291 */ /* 0x000fe4000f8ff8ff */
[----:B------:R-:W-:-:S02]  /*0690*/  FFMA R0, R15, R0, 0.14285714924335479736 ;  /* 0x3e1249250f007423 */ /* 0x000fc40000000000 */
[----:B------:R-:W-:-:S04]  /*06a0*/  USHF.R.U32.HI UR5, URZ, 0x2, UR5 ;  /* 0x00000002ff057899 */ /* 0x000fc80008011605 */
[----:B------:R-:W-:-:S06]  /*06b0*/  UIMAD UR5, UR5, -0x7, UR9 ;  /* 0xfffffff9050578a4 */ /* 0x000fcc000f8e0209 */
[----:B------:R-:W-:-:S04]  /*06c0*/  I2FP.F32.U32 R18, UR5 ;  /* 0x0000000500127c45 */ /* 0x000fc80008201000 */
[----:B------:R-:W0:Y:S01]  /*06d0*/  FCHK P0, R18, 7 ;  /* 0x40e0000012007902 */ /* 0x000e220000000000 */
[----:B------:R-:W-:-:S04]  /*06e0*/  FFMA R15, R0, R18, RZ ;  /* 0x00000012000f7223 */ /* 0x000fc800000000ff */
[----:B------:R-:W-:-:S04]  /*06f0*/  FFMA R17, R15, -7, R18 ;  /* 0xc0e000000f117823 */ /* 0x000fc80000000012 */
[----:B------:R-:W-:Y:S01]  /*0700*/  FFMA R3, R0, R17, R15 ;  /* 0x0000001100037223 */ /* 0x000fe2000000000f */
[----:B0-----:R-:W-:Y:S06]  /*0710*/  @!P0 BRA `(.L_x_5) ;  /* 0x0000000000148947 */ /* 0x001fec0003800000 */
[----:B------:R-:W-:Y:S02]  /*0720*/  HFMA2 R3, -RZ, RZ, 2.4375, 0 ;  /* 0x40e00000ff037431 */ /* 0x000fe400000001ff */
[----:B------:R-:W-:Y:S01]  /*0730*/  IMAD.MOV.U32 R0, RZ, RZ, R18 ;  /* 0x000000ffff007224 */ /* 0x000fe200078e0012 */
[----:B------:R-:W-:-:S07]  /*0740*/  MOV R14, 0x760 ;  /* 0x00000760000e7802 */ /* 0x000fce0000000f00 */
[----:B------:R-:W-:Y:S05]  /*0750*/  CALL.REL.NOINC `($__internal_2_$__cuda_sm3x_div_rn_noftz_f32_slowpath) ;  /* 0x0000001400b87944 */ /* 0x000fea0003c00000 */
[----:B------:R-:W-:-:S07]  /*0760*/  IMAD.MOV.U32 R3, RZ, RZ, R0 ;  /* 0x000000ffff037224 */ /* 0x000fce00078e0000 */
.L_x_5:
[----:B------:R-:W-:Y:S01]  /*0770*/  FSETP.NEU.AND P0, PT, R3, RZ, PT ;  /* 0x000000ff0300720b */ /* 0x000fe20003f0d000 */
[----:B------:R-:W-:Y:S01]  /*0780*/  BSSY.RECONVERGENT B0, `(.L_x_6) ;  /* 0x000001c000007945 */ /* 0x000fe20003800200 */
[----:B------:R-:W-:-:S11]  /*0790*/  MOV R0, 0x3f800000 ;  /* 0x3f80000000007802 */ /* 0x000fd60000000f00 */
[----:B------:R-:W-:Y:S05]  /*07a0*/  @!P0 BRA `(.L_x_7) ;  /* 0x0000000000648947 */ /* 0x000fea0003800000 */
[CC--:B------:R-:W-:Y:S01]  /*07b0*/  FMUL R15, R12.reuse, R3.reuse ;  /* 0x000000030c0f7220 */ /* 0x0c0fe20000400000 */
[----:B------:R-:W-:Y:S01]  /*07c0*/  IMAD.MOV.U32 R19, RZ, RZ, 0x391fcb8e ;  /* 0x391fcb8eff137424 */ /* 0x000fe200078e00ff */
        /* <DEDUP_REMOVED lines=10> */
[----:B------:R-:W-:Y:S01]  /*0870*/  FFMA R17, R14, R19, 0.0013391353422775864601 ;  /* 0x3aaf85ed0e117423 */ /* 0x000fe20000000013 */
[----:B------:R-:W-:-:S03]  /*0880*/  IADD3 R16, PT, PT, R0, 0x7f000000, RZ ;  /* 0x7f00000000107810 */ /* 0x000fc60007ffe0ff */
[C---:B------:R-:W-:Y:S02]  /*0890*/  FFMA R19, R14.reuse, R17, 0.0096188392490148544312 ;  /* 0x3c1d98560e137423 */ /* 0x040fe40000000011 */
[----:B------:R-:W0:Y:S02]  /*08a0*/  F2I.NTZ R17, R15 ;  /* 0x0000000f00117305 */ /* 0x000e240000203100 */
[----:B------:R-:W-:-:S04]  /*08b0*/  FFMA R19, R14, R19, 0.055503588169813156128 ;  /* 0x3d6357bb0e137423 */ /* 0x000fc80000000013 */
[----:B------:R-:W-:-:S04]  /*08c0*/  FFMA R19, R14, R19, 0.24022644758224487305 ;  /* 0x3e75fdec0e137423 */ /* 0x000fc80000000013 */
[----:B------:R-:W-:-:S04]  /*08d0*/  FFMA R19, R14, R19, 0.69314718246459960938 ;  /* 0x3f3172180e137423 */ /* 0x000fc80000000013 */
[----:B------:R-:W-:Y:S01]  /*08e0*/  FFMA R19, R14, R19, 1 ;  /* 0x3f8000000e137423 */ /* 0x000fe20000000013 */
[----:B0-----:R-:W-:Y:S01]  /*08f0*/  IMAD R17, R17, 0x800000, -R0 ;  /* 0x0080000011117824 */ /* 0x001fe200078e0a00 */
[----:B------:R-:W-:Y:S02]  /*0900*/  FSEL R0, RZ, +INF , !P0 ;  /* 0x7f800000ff007808 */ /* 0x000fe40004000000 */
[----:B------:R-:W-:-:S04]  /*0910*/  FMUL R16, R16, R19 ;  /* 0x0000001310107220 */ /* 0x000fc80000400000 */
[----:B------:R-:W-:Y:S01]  /*0920*/  @!P1 FMUL R0, R17, R16 ;  /* 0x0000001011009220 */ /* 0x000fe20000400000 */
[----:B------:R-:W-:-:S07]  /*0930*/  @P2 FADD R0, R3, 1.6180340051651000977 ;  /* 0x3fcf1bbd03002421 */ /* 0x000fce0000000000 */
.L_x_7:
[----:B------:R-:W-:Y:S05]  /*0940*/  BSYNC.RECONVERGENT B0 ;  /* 0x0000000000007941 */ /* 0x000fea0003800200 */
.L_x_6:
[----:B------:R-:W2:Y:S01]  /*0950*/  LDG.E.CONSTANT R3, desc[UR10][R8.64] ;  /* 0x0000000a08037981 */ /* 0x000ea2000c1e9900 */
[----:B------:R-:W-:Y:S01]  /*0960*/  UIADD3 UR8, UPT, UPT, UR8, 0x2, URZ ;  /* 0x0000000208087890 */ /* 0x000fe2000fffe0ff */
[----:B------:R-:W-:Y:S01]  /*0970*/  IADD3 R16, P0, PT, R8, 0x8, RZ ;  /* 0x0000000808107810 */ /* 0x000fe20007f1e0ff */
[----:B------:R-:W-:Y:S01]  /*0980*/  FADD R2, R2, R0 ;  /* 0x0000000002027221 */ /* 0x000fe20000000000 */
[----:B------:R-:W-:Y:S02]  /*0990*/  UIADD3 UR4, UPT, UPT, UR4, 0x2, URZ ;  /* 0x0000000204047890 */ /* 0x000fe4000fffe0ff */
[----:B------:R-:W-:Y:S01]  /*09a0*/  UISETP.NE.AND UP0, UPT, UR8, URZ, UPT ;  /* 0x000000ff0800728c */ /* 0x000fe2000bf05270 */
[----:B------:R-:W-:Y:S01]  /*09b0*/  IADD3.X R17, PT, PT, RZ, R9, RZ, P0, !PT ;  /* 0x00000009ff117210 */ /* 0x000fe200007fe4ff */
[----:B------:R-:W-:Y:S01]  /*09c0*/  UIADD3 UR9, UPT, UPT, UR9, 0x2, URZ ;  /* 0x0000000209097890 */ /* 0x000fe2000fffe0ff */
[----:B--2---:R-:W-:-:S04]  /*09d0*/  FMUL R14, R3, R3 ;  /* 0x00000003030e7220 */ /* 0x004fc80000400000 */
[----:B------:R-:W-:Y:S02]  /*09e0*/  FFMA R11, R14, R0, R11 ;  /* 0x000000000e0b7223 */ /* 0x000fe4000000000b */
[----:B------:R-:W-:Y:S05]  /*09f0*/  BRA.U UP0, `(.L_x_8) ;  /* 0xfffffff900307547 */ /* 0x000fea000b83ffff */
.L_x_1:
[----:B------:R-:W0:Y:S02]  /*0a00*/  LDCU UR4, c[0x0][0x39c] ;  /* 0x00007380ff0477ac */ /* 0x000e240008000800 */
[----:B0-----:R-:W-:-:S04]  /*0a10*/  ULOP3.LUT UR4, UR4, 0x1, URZ, 0xc0, !UPT ;  /* 0x0000000104047892 */ /* 0x001fc8000f8ec0ff */
[----:B------:R-:W-:-:S09]  /*0a20*/  UISETP.NE.U32.AND UP0, UPT, UR4, 0x1, UPT ;  /* 0x000000010400788c */ /* 0x000fd2000bf05070 */
[----:B------:R-:W-:Y:S05]  /*0a30*/  BRA.U UP0, `(.L_x_0) ;  /* 0x0000000100d87547 */ /* 0x000fea000b800000 */
[----:B------:R-:W-:-:S04]  /*0a40*/  IMAD.HI.U32 R0, R13, -0x6db6db6d, RZ ;  /* 0x924924930d007827 */ /* 0x000fc800078e00ff */
[----:B------:R-:W-:Y:S02]  /*0a50*/  HFMA2 R8, -RZ, RZ, 2.4375, 0 ;  /* 0x40e00000ff087431 */ /* 0x000fe400000001ff */
[----:B------:R-:W-:Y:S01]  /*0a60*/  IMAD.MOV.U32 R3, RZ, RZ, 0x3e124925 ;  /* 0x3e124925ff037424 */ /* 0x000fe200078e00ff */
[----:B------:R-:W-:-:S05]  /*0a70*/  SHF.R.U32.HI R0, RZ, 0x2, R0 ;  /* 0x00000002ff007819 */ /* 0x000fca0000011600 */
[----:B------:R-:W-:Y:S02]  /*0a80*/  IMAD R0, R0, -0x7, R13 ;  /* 0xfffffff900007824 */ /* 0x000fe400078e020d */
[----:B------:R-:W-:-:S03]  /*0a90*/  FFMA R8, R3, -R8, 1 ;  /* 0x3f80000003087423 */ /* 0x000fc60000000808 */
[----:B------:R-:W-:Y:S01]  /*0aa0*/  I2FP.F32.U32 R14, R0 ;  /* 0x00000000000e7245 */ /* 0x000fe20000201000 */
[----:B------:R-:W-:-:S03]  /*0ab0*/  FFMA R0, R8, R3, 0.14285714924335479736 ;  /* 0x3e12492508007423 */ /* 0x000fc60000000003 */
[----:B------:R-:W0:Y:S01]  /*0ac0*/  FCHK P0, R14, 7 ;  /* 0x40e000000e007902 */ /* 0x000e220000000000 */
[----:B------:R-:W-:-:S04]  /*0ad0*/  FFMA R3, R0, R14, RZ ;  /* 0x0000000e00037223 */ /* 0x000fc800000000ff */
[----:B------:R-:W-:-:S04]  /*0ae0*/  FFMA R8, R3, -7, R14 ;  /* 0xc0e0000003087823 */ /* 0x000fc8000000000e */
[----:B------:R-:W-:Y:S01]  /*0af0*/  FFMA R3, R0, R8, R3 ;  /* 0x0000000800037223 */ /* 0x000fe20000000003 */
[----:B0-----:R-:W-:Y:S06]  /*0b00*/  @!P0 BRA `(.L_x_9) ;  /* 0x0000000000148947 */ /* 0x001fec0003800000 */
[----:B------:R-:W-:Y:S01]  /*0b10*/  IMAD.MOV.U32 R0, RZ, RZ, R14 ;  /* 0x000000ffff007224 */ /* 0x000fe200078e000e */
[----:B------:R-:W-:Y:S02]  /*0b20*/  MOV R3, 0x40e00000 ;  /* 0x40e0000000037802 */ /* 0x000fe40000000f00 */
[----:B------:R-:W-:-:S07]  /*0b30*/  MOV R14, 0xb50 ;  /* 0x00000b50000e7802 */ /* 0x000fce0000000f00 */
[----:B------:R-:W-:Y:S05]  /*0b40*/  CALL.REL.NOINC `($__internal_2_$__cuda_sm3x_div_rn_noftz_f32_slowpath) ;  /* 0x0000001000bc7944 */ /* 0x000fea0003c00000 */
[----:B------:R-:W-:-:S07]  /*0b50*/  IMAD.MOV.U32 R3, RZ, RZ, R0 ;  /* 0x000000ffff037224 */ /* 0x000fce00078e0000 */
.L_x_9:
[----:B------:R-:W-:-:S05]  /*0b60*/  IMAD.WIDE.U32 R8, R13, 0x4, R4 ;  /* 0x000000040d087825 */ /* 0x000fca00078e0004 */
[----:B------:R0:W2:Y:S01]  /*0b70*/  LDG.E.CONSTANT R0, desc[UR10][R8.64] ;  /* 0x0000000a08007981 */ /* 0x0000a2000c1e9900 */
[CC--:B------:R-:W-:Y:S01]  /*0b80*/  FMUL R13, R12.reuse, R3.reuse ;  /* 0x000000030c0d7220 */ /* 0x0c0fe20000400000 */
[----:B------:R-:W-:Y:S01]  /*0b90*/  MOV R17, 0x391fcb8e ;  /* 0x391fcb8e00117802 */ /* 0x000fe20000000f00 */
[----:B------:R-:W-:Y:S01]  /*0ba0*/  BSSY.RECONVERGENT B0, `(.L_x_10) ;  /* 0x000001d000007945 */ /* 0x000fe20003800200 */
[----:B------:R-:W-:Y:S01]  /*0bb0*/  FSETP.NEU.AND P2, PT, R3, RZ, PT ;  /* 0x000000ff0300720b */ /* 0x000fe20003f4d000 */
[----:B------:R-:W1:Y:S01]  /*0bc0*/  FRND R14, R13 ;  /* 0x0000000d000e7307 */ /* 0x000e620000201000 */
[----:B------:R-:W-:Y:S01]  /*0bd0*/  FFMA R15, R12, R3, -R13 ;  /* 0x000000030c0f7223 */ /* 0x000fe2000000080d */
[----:B------:R-:W-:-:S03]  /*0be0*/  FSETP.GEU.AND P1, PT, R13, RZ, PT ;  /* 0x000000ff0d00720b */ /* 0x000fc60003f2e000 */
[----:B------:R-:W-:-:S03]  /*0bf0*/  FFMA R15, R10, R3, R15 ;  /* 0x000000030a0f7223 */ /* 0x000fc6000000000f */
[----:B0-----:R-:W0:Y:S01]  /*0c00*/  F2I.NTZ R8, R13 ;  /* 0x0000000d00087305 */ /* 0x001e220000203100 */
[----:B-1----:R-:W-:Y:S01]  /*0c10*/  FADD R10, R13, -R14 ;  /* 0x8000000e0d0a7221 */ /* 0x002fe20000000000 */
[----:B------:R-:W-:-:S03]  /*0c20*/  FSETP.GT.AND P0, PT, R14, RZ, PT ;  /* 0x000000ff0e00720b */ /* 0x000fc60003f04000 */
[----:B------:R-:W-:Y:S01]  /*0c30*/  FADD R10, R15, R10 ;  /* 0x0000000a0f0a7221 */ /* 0x000fe20000000000 */
[----:B------:R-:W-:Y:S02]  /*0c40*/  SEL R9, RZ, 0x83000000, P0 ;  /* 0x83000000ff097807 */ /* 0x000fe40000000000 */
[----:B------:R-:W-:Y:S01]  /*0c50*/  FSETP.GT.AND P0, PT, |R13|, 152, PT ;  /* 0x431800000d00780b */ /* 0x000fe20003f04200 */
[----:B------:R-:W-:-:S04]  /*0c60*/  FFMA R15, R10, R17, 0.0013391353422775864601 ;  /* 0x3aaf85ed0a0f7423 */ /* 0x000fc80000000011 */
[----:B------:R-:W-:-:S04]  /*0c70*/  FFMA R15, R10, R15, 0.0096188392490148544312 ;  /* 0x3c1d98560a0f7423 */ /* 0x000fc8000000000f */
[----:B------:R-:W-:-:S04]  /*0c80*/  FFMA R15, R10, R15, 0.055503588169813156128 ;  /* 0x3d6357bb0a0f7423 */ /* 0x000fc8000000000f */
[----:B------:R-:W-:-:S04]  /*0c90*/  FFMA R15, R10, R15, 0.24022644758224487305 ;  /* 0x3e75fdec0a0f7423 */ /* 0x000fc8000000000f */
[----:B------:R-:W-:-:S04]  /*0ca0*/  FFMA R15, R10, R15, 0.69314718246459960938 ;  /* 0x3f3172180a0f7423 */ /* 0x000fc8000000000f */
[----:B------:R-:W-:Y:S01]  /*0cb0*/  FFMA R15, R10, R15, 1 ;  /* 0x3f8000000a0f7423 */ /* 0x000fe2000000000f */
[----:B------:R-:W-:Y:S01]  /*0cc0*/  VIADD R10, R9, 0x7f000000 ;  /* 0x7f000000090a7836 */ /* 0x000fe20000000000 */
[----:B0-----:R-:W-:Y:S01]  /*0cd0*/  LEA R9, R8, -R9, 0x17 ;  /* 0x8000000908097211 */ /* 0x001fe200078eb8ff */
[----:B------:R-:W-:Y:S02]  /*0ce0*/  IMAD.MOV.U32 R8, RZ, RZ, 0x3f800000 ;  /* 0x3f800000ff087424 */ /* 0x000fe400078e00ff */
[----:B------:R-:W-:-:S04]  /*0cf0*/  FMUL R10, R15, R10 ;  /* 0x0000000a0f0a7220 */ /* 0x000fc80000400000 */
[----:B------:R-:W-:Y:S01]  /*0d00*/  FMUL R9, R10, R9 ;  /* 0x000000090a097220 */ /* 0x000fe20000400000 */
[----:B------:R-:W-:Y:S01]  /*0d10*/  @P0 FSEL R9, RZ, +INF , !P1 ;  /* 0x7f800000ff090808 */ /* 0x000fe20004800000 */
[----:B--2---:R-:W-:Y:S01]  /*0d20*/  FMUL R0, R0, R0 ;  /* 0x0000000000007220 */ /* 0x004fe20000400000 */
[----:B------:R-:W-:Y:S06]  /*0d30*/  @!P2 BRA `(.L_x_11) ;  /* 0x00000000000ca947 */ /* 0x000fec0003800000 */
[----:B------:R-:W-:Y:S02]  /*0d40*/  FSETP.NAN.AND P0, PT, |R3|, |R3|, PT ;  /* 0x400000030300720b */ /* 0x000fe40003f08200 */
[----:B------:R-:W-:-:S11]  /*0d50*/  MOV R8, R9 ;  /* 0x0000000900087202 */ /* 0x000fd60000000f00 */
[----:B------:R-:W-:-:S07]  /*0d60*/  @P0 FADD R8, R3, 1.6180340051651000977 ;  /* 0x3fcf1bbd03080421 */ /* 0x000fce0000000000 */
.L_x_11:
[----:B------:R-:W-:Y:S05]  /*0d70*/  BSYNC.RECONVERGENT B0 ;  /* 0x0000000000007941 */ /* 0x000fea0003800200 */
.L_x_10:
[----:B------:R-:W-:Y:S01]  /*0d80*/  FADD R2, R2, R8 ;  /* 0x0000000802027221 */ /* 0x000fe20000000000 */
[----:B------:R-:W-:-:S07]  /*0d90*/  FFMA R11, R0, R8, R11 ;  /* 0x00000008000b7223 */ /* 0x000fce000000000b */
.L_x_0:
[----:B------:R-:W0:Y:S01]  /*0da0*/  MUFU.RCP R3, R2 ;  /* 0x0000000200037308 */ /* 0x000e220000001000 */
[----:B------:R-:W1:Y:S01]  /*0db0*/  LDC R9, c[0x0][0x39c] ;  /* 0x0000e700ff097b82 */ /* 0x000e620000000800 */
[----:B------:R-:W-:Y:S06]  /*0dc0*/  BSSY.RECONVERGENT B0, `(.L_x_12) ;  /* 0x000000d000007945 */ /* 0x000fec0003800200 */
[----:B------:R-:W2:Y:S01]  /*0dd0*/  FCHK P0, R11, R2 ;  /* 0x000000020b007302 */ /* 0x000ea20000000000 */
[----:B0-----:R-:W-:-:S04]  /*0de0*/  FFMA R0, R3, -R2, 1 ;  /* 0x3f80000003007423 */ /* 0x001fc80000000802 */
[----:B------:R-:W-:-:S04]  /*0df0*/  FFMA R0, R3, R0, R3 ;  /* 0x0000000003007223 */ /* 0x000fc80000000003 */
[----:B------:R-:W-:Y:S01]  /*0e00*/  FFMA R8, R0, R11, RZ ;  /* 0x0000000b00087223 */ /* 0x000fe200000000ff */
[----:B-1----:R-:W-:-:S03]  /*0e10*/  ISETP.GE.AND P3, PT, R9, 0x1, PT ;  /* 0x000000010900780c */ /* 0x002fc60003f66270 */
[----:B------:R-:W-:-:S04]  /*0e20*/  FFMA R3, R8, -R2, R11 ;  /* 0x8000000208037223 */ /* 0x000fc8000000000b */
[----:B------:R-:W-:Y:S01]  /*0e30*/  FFMA R0, R0, R3, R8 ;  /* 0x0000000300007223 */ /* 0x000fe20000000008 */
[----:B--2---:R-:W-:Y:S06]  /*0e40*/  @!P0 BRA `(.L_x_13) ;  /* 0x0000000000108947 */ /* 0x004fec0003800000 */
[----:B------:R-:W-:Y:S01]  /*0e50*/  IMAD.MOV.U32 R0, RZ, RZ, R11 ;  /* 0x000000ffff007224 */ /* 0x000fe200078e000b */
[----:B------:R-:W-:Y:S02]  /*0e60*/  MOV R3, R2 ;  /* 0x0000000200037202 */ /* 0x000fe40000000f00 */
[----:B------:R-:W-:-:S07]  /*0e70*/  MOV R14, 0xe90 ;  /* 0x00000e90000e7802 */ /* 0x000fce0000000f00 */
[----:B------:R-:W-:Y:S05]  /*0e80*/  CALL.REL.NOINC `($__internal_2_$__cuda_sm3x_div_rn_noftz_f32_slowpath) ;  /* 0x0000000c00ec7944 */ /* 0x000fea0003c00000 */
.L_x_13:
[----:B------:R-:W-:Y:S05]  /*0e90*/  BSYNC.RECONVERGENT B0 ;  /* 0x0000000000007941 */ /* 0x000fea0003800200 */
.L_x_12:
[----:B------:R-:W0:Y:S01]  /*0ea0*/  LDCU UR4, c[0x0][0x3a0] ;  /* 0x00007400ff0477ac */ /* 0x000e220008000800 */
[----:B------:R-:W-:Y:S01]  /*0eb0*/  BSSY.RECONVERGENT B0, `(.L_x_14) ;  /* 0x000000d000007945 */ /* 0x000fe20003800200 */
[----:B0-----:R-:W-:-:S04]  /*0ec0*/  FADD R3, R0, UR4 ;  /* 0x0000000400037e21 */ /* 0x001fc80008000000 */
[----:B------:R-:W-:Y:S01]  /*0ed0*/  VIADD R0, R3, 0xf3000000 ;  /* 0xf300000003007836 */ /* 0x000fe20000000000 */
[----:B------:R0:W1:Y:S04]  /*0ee0*/  MUFU.RSQ R2, R3 ;  /* 0x0000000300027308 */ /* 0x0000680000001400 */
[----:B------:R-:W-:-:S13]  /*0ef0*/  ISETP.GT.U32.AND P0, PT, R0, 0x727fffff, PT ;  /* 0x727fffff0000780c */ /* 0x000fda0003f04070 */
[----:B01----:R-:W-:Y:S05]  /*0f00*/  @!P0 BRA `(.L_x_15) ;  /* 0x00000000000c8947 */ /* 0x003fea0003800000 */
[----:B------:R-:W-:-:S07]  /*0f10*/  MOV R11, 0xf30 ;  /* 0x00000f30000b7802 */ /* 0x000fce0000000f00 */
[----:B------:R-:W-:Y:S05]  /*0f20*/  CALL.REL.NOINC `($__internal_1_$__cuda_sm20_sqrt_rn_f32_slowpath) ;  /* 0x0000000c00647944 */ /* 0x000fea0003c00000 */
[----:B------:R-:W-:Y:S05]  /*0f30*/  BRA `(.L_x_16) ;  /* 0x0000000000107947 */ /* 0x000fea0003800000 */
.L_x_15:
[----:B------:R-:W-:Y:S01]  /*0f40*/  FMUL.FTZ R0, R3, R2 ;  /* 0x0000000203007220 */ /* 0x000fe20000410000 */
[----:B------:R-:W-:-:S03]  /*0f50*/  FMUL.FTZ R2, R2, 0.5 ;  /* 0x3f00000002027820 */ /* 0x000fc60000410000 */
[----:B------:R-:W-:-:S04]  /*0f60*/  FFMA R3, -R0, R0, R3 ;  /* 0x0000000000037223 */ /* 0x000fc80000000103 */
[----:B------:R-:W-:-:S07]  /*0f70*/  FFMA R0, R3, R2, R0 ;  /* 0x0000000203007223 */ /* 0x000fce0000000000 */
.L_x_16:
[----:B------:R-:W-:Y:S05]  /*0f80*/  BSYNC.RECONVERGENT B0 ;  /* 0x0000000000007941 */ /* 0x000fea0003800200 */
.L_x_14:
[----:B------:R-:W-:Y:S01]  /*0f90*/  IADD3 R2, PT, PT, R0, 0x1800000, RZ ;  /* 0x0180000000027810 */ /* 0x000fe20007ffe0ff */
[----:B------:R-:W-:Y:S03]  /*0fa0*/  BSSY.RECONVERGENT B0, `(.L_x_17) ;  /* 0x000000c000007945 */ /* 0x000fe60003800200 */
[----:B------:R-:W-:-:S04]  /*0fb0*/  LOP3.LUT R2, R2, 0x7f800000, RZ, 0xc0, !PT ;  /* 0x7f80000002027812 */ /* 0x000fc800078ec0ff */
[----:B------:R-:W-:-:S13]  /*0fc0*/  ISETP.GT.U32.AND P0, PT, R2, 0x1ffffff, PT ;  /* 0x01ffffff0200780c */ /* 0x000fda0003f04070 */
[----:B------:R-:W-:Y:S05]  /*0fd0*/  @P0 BRA `(.L_x_18) ;  /* 0x0000000000100947 */ /* 0x000fea0003800000 */
[----:B------:R-:W-:-:S07]  /*0fe0*/  MOV R8, 0x1000 ;  /* 0x0000100000087802 */ /* 0x000fce0000000f00 */
[----:B------:R-:W-:Y:S05]  /*0ff0*/  CALL.REL.NOINC `($__internal_0_$__cuda_sm20_rcp_rn_f32_slowpath) ;  /* 0x0000000800607944 */ /* 0x000fea0003c00000 */
[----:B------:R-:W-:Y:S01]  /*1000*/  IMAD.MOV.U32 R0, RZ, RZ, R3 ;  /* 0x000000ffff007224 */ /* 0x000fe200078e0003 */
[----:B------:R-:W-:Y:S06]  /*1010*/  BRA `(.L_x_19) ;  /* 0x0000000000107947 */ /* 0x000fec0003800000 */
.L_x_18:
[----:B------:R-:W0:Y:S02]  /*1020*/  MUFU.RCP R3, R0 ;  /* 0x0000000000037308 */ /* 0x000e240000001000 */
[----:B0-----:R-:W-:-:S04]  /*1030*/  FFMA R2, R3, R0, -1 ;  /* 0xbf80000003027423 */ /* 0x001fc80000000000 */
[----:B------:R-:W-:-:S04]  /*1040*/  FADD.FTZ R2, -R2, -RZ ;  /* 0x800000ff02027221 */ /* 0x000fc80000010100 */
[----:B------:R-:W-:-:S07]  /*1050*/  FFMA R0, R3, R2, R3 ;  /* 0x0000000203007223 */ /* 0x000fce0000000003 */
.L_x_19:
[----:B------:R-:W-:Y:S05]  /*1060*/  BSYNC.RECONVERGENT B0 ;  /* 0x0000000000007941 */ /* 0x000fea0003800200 */
.L_x_17:
[----:B------:R-:W-:Y:S05]  /*1070*/  @!P3 EXIT ;  /* 0x000000000000b94d */ /* 0x000fea0003800000 */
[----:B------:R-:W0:Y:S01]  /*1080*/  LDC R13, c[0x0][0x39c] ;  /* 0x0000e700ff0d7b82 */ /* 0x000e220000000800 */
[----:B------:R-:W-:Y:S01]  /*1090*/  HFMA2 R12, -RZ, RZ, 0, 0 ;  /* 0x00000000ff0c7431 */ /* 0x000fe200000001ff */
[C---:B0-----:R-:W-:Y:S02]  /*10a0*/  ISETP.GE.U32.AND P1, PT, R13.reuse, 0x8, PT ;  /* 0x000000080d00780c */ /* 0x041fe40003f26070 */
[----:B------:R-:W-:-:S04]  /*10b0*/  LOP3.LUT R20, R13, 0x7, RZ, 0xc0, !PT ;  /* 0x000000070d147812 */ /* 0x000fc800078ec0ff */
[----:B------:R-:W-:-:S07]  /*10c0*/  ISETP.NE.AND P0, PT, R20, RZ, PT ;  /* 0x000000ff1400720c */ /* 0x000fce0003f05270 */
[----:B------:R-:W-:Y:S06]  /*10d0*/  @!P1 BRA `(.L_x_20) ;  /* 0x0000000400049947 */ /* 0x000fec0003800000 */
[----:B------:R-:W0:Y:S01]  /*10e0*/  LDCU.64 UR4, c[0x0][0x390] ;  /* 0x00007200ff0477ac */ /* 0x000e220008000a00 */
[----:B------:R-:W-:Y:S02]  /*10f0*/  LEA R16, P1, R7, 0x10, 0x2 ;  /* 0x0000001007107811 */ /* 0x000fe400078210ff */
[----:B------:R-:W-:Y:S01]  /*1100*/  LOP3.LUT R12, R13, 0x7ffffff8, RZ, 0xc0, !PT ;  /* 0x7ffffff80d0c7812 */ /* 0x000fe200078ec0ff */
[----:B------:R-:W1:Y:S01]  /*1110*/  LDCU.128 UR12, c[0x0][0x380] ;  /* 0x00007000ff0c77ac */ /* 0x000e620008000c00 */
[----:B------:R-:W-:-:S03]  /*1120*/  LEA.HI.X R19, R7, RZ, R6, 0x2, P1 ;  /* 0x000000ff07137211 */ /* 0x000fc600008f1406 */
[----:B------:R-:W-:Y:S01]  /*1130*/  IMAD.MOV R14, RZ, RZ, -R12 ;  /* 0x000000ffff0e7224 */ /* 0x000fe200078e0a0c */
[----:B0-----:R-:W-:-:S04]  /*1140*/  UIADD3 UR4, UP0, UPT, UR4, 0x10, URZ ;  /* 0x0000001004047890 */ /* 0x001fc8000ff1e0ff */
[----:B------:R-:W-:Y:S01]  /*1150*/  UIADD3.X UR5, UPT, UPT, URZ, UR5, URZ, UP0, !UPT ;  /* 0x00000005ff057290 */ /* 0x000fe200087fe4ff */
[C---:B-1----:R-:W-:Y:S02]  /*1160*/  IADD3 R8, P2, PT, R16.reuse, UR12, RZ ;  /* 0x0000000c10087c10 */ /* 0x042fe4000ff5e0ff */
[----:B------:R-:W-:Y:S02]  /*1170*/  IADD3 R16, P1, PT, R16, UR14, RZ ;  /* 0x0000000e10107c10 */ /* 0x000fe4000ff3e0ff */
[C---:B------:R-:W-:Y:S02]  /*1180*/  IADD3.X R9, PT, PT, R19.reuse, UR13, RZ, P2, !PT ;  /* 0x0000000d13097c10 */ /* 0x040fe400097fe4ff */
[----:B------:R-:W-:Y:S02]  /*1190*/  IADD3.X R19, PT, PT, R19, UR15, RZ, P1, !PT ;  /* 0x0000000f13137c10 */ /* 0x000fe40008ffe4ff */
[----:B------:R-:W-:Y:S02]  /*11a0*/  MOV R10, UR4 ;  /* 0x00000004000a7c02 */ /* 0x000fe40008000f00 */
[----:B------:R-:W-:-:S07]  /*11b0*/  MOV R11, UR5 ;  /* 0x00000005000b7c02 */ /* 0x000fce0008000f00 */
.L_x_21:
[----:B------:R-:W2:Y:S04]  /*11c0*/  LDG.E.CONSTANT R15, desc[UR10][R8.64+-0xc] ;  /* 0xfffff40a080f7981 */ /* 0x000ea8000c1e9900 */
[----:B------:R-:W3:Y:S04]  /*11d0*/  LDG.E.CONSTANT R18, desc[UR10][R10.64+-0xc] ;  /* 0xfffff40a0a127981 */ /* 0x000ee8000c1e9900 */
[----:B------:R-:W4:Y:S04]  /*11e0*/  LDG.E.CONSTANT R17, desc[UR10][R8.64+-0x8] ;  /* 0xfffff80a08117981 */ /* 0x000f28000c1e9900 */
[----:B------:R-:W5:Y:S04]  /*11f0*/  LDG.E.CONSTANT R3, desc[UR10][R8.64+-0x10] ;  /* 0xfffff00a08037981 */ /* 0x000f68000c1e9900 */
[----:B------:R-:W5:Y:S04]  /*1200*/  LDG.E.CONSTANT R22, desc[UR10][R10.64+-0x8] ;  /* 0xfffff80a0a167981 */ /* 0x000f68000c1e9900 */
[----:B------:R-:W5:Y:S04]  /*1210*/  LDG.E.CONSTANT R2, desc[UR10][R10.64+-0x10] ;  /* 0xfffff00a0a027981 */ /* 0x000f68000c1e9900 */
[----:B------:R-:W5:Y:S04]  /*1220*/  LDG.E.CONSTANT R26, desc[UR10][R8.64+0x4] ;  /* 0x0000040a081a7981 */ /* 0x000f68000c1e9900 */
[----:B------:R-:W5:Y:S04]  /*1230*/  LDG.E.CONSTANT R23, desc[UR10][R8.64+0x8] ;  /* 0x0000080a08177981 */ /* 0x000f68000c1e9900 */
[----:B------:R-:W5:Y:S04]  /*1240*/  LDG.E.CONSTANT R21, desc[UR10][R8.64+0xc] ;  /* 0x00000c0a08157981 */ /* 0x000f68000c1e9900 */
[----:B------:R-:W5:Y:S01]  /*1250*/  LDG.E.CONSTANT R24, desc[UR10][R8.64] ;  /* 0x0000000a08187981 */ /* 0x000f62000c1e9900 */
[----:B--2---:R-:W-:-:S04]  /*1260*/  FMUL R15, R15, R0 ;  /* 0x000000000f0f7220 */ /* 0x004fc80000400000 */
[----:B---3--:R-:W-:Y:S02]  /*1270*/  FMUL R27, R15, R18 ;  /* 0x000000120f1b7220 */ /* 0x008fe40000400000 */
[----:B------:R0:W2:Y:S01]  /*1280*/  LDG.E.CONSTANT R15, desc[UR10][R8.64+-0x4] ;  /* 0xfffffc0a080f7981 */ /* 0x0000a2000c1e9900 */
[----:B----4-:R-:W-:-:S03]  /*1290*/  FMUL R17, R17, R0 ;  /* 0x0000000011117220 */ /* 0x010fc60000400000 */
[----:B------:R-:W3:Y:S01]  /*12a0*/  LDG.E.CONSTANT R18, desc[UR10][R10.64+0xc] ;  /* 0x00000c0a0a127981 */ /* 0x000ee2000c1e9900 */
[----:B-----5:R-:W-:Y:S01]  /*12b0*/  FMUL R3, R3, R0 ;  /* 0x0000000003037220 */ /* 0x020fe20000400000 */
[----:B------:R-:W-:Y:S02]  /*12c0*/  FMUL R29, R17, R22 ;  /* 0x00000016111d7220 */ /* 0x000fe40000400000 */
[----:B------:R-:W4:Y:S01]  /*12d0*/  LDG.E.CONSTANT R22, desc[UR10][R10.64+-0x4] ;  /* 0xfffffc0a0a167981 */ /* 0x000f22000c1e9900 */
[----:B------:R-:W-:Y:S01]  /*12e0*/  FMUL R25, R3, R2 ;  /* 0x0000000203197220 */ /* 0x000fe20000400000 */
[----:B------:R-:W-:Y:S02]  /*12f0*/  IMAD.MOV.U32 R2, RZ, RZ, R16 ;  /* 0x000000ffff027224 */ /* 0x000fe400078e0010 */
[----:B------:R-:W5:Y:S04]  /*1300*/  LDG.E.CONSTANT R17, desc[UR10][R10.64+0x8] ;  /* 0x0000080a0a117981 */ /* 0x000f68000c1e9900 */
[----:B------:R-:W5:Y:S01]  /*1310*/  LDG.E.CONSTANT R16, desc[UR10][R10.64+0x4] ;  /* 0x0000040a0a107981 */ /* 0x000f62000c1e9900 */
[----:B------:R-:W-:-:S03]  /*1320*/  MOV R3, R19 ;  /* 0x0000001300037202 */ /* 0x000fc60000000f00 */
[----:B------:R1:W5:Y:S01]  /*1330*/  LDG.E.CONSTANT R19, desc[UR10][R10.64] ;  /* 0x0000000a0a137981 */ /* 0x000362000c1e9900 */
[----:B------:R-:W-:-:S03]  /*1340*/  FMUL R21, R21, R0 ;  /* 0x0000000015157220 */ /* 0x000fc60000400000 */
[----:B------:R0:W-:Y:S01]  /*1350*/  STG.E desc[UR10][R2.64+-0x10], R25 ;  /* 0xfffff01902007986 */ /* 0x0001e2000c10190a */
[----:B------:R-:W-:Y:S01]  /*1360*/  IADD3 R14, PT, PT, R14, 0x8, RZ ;  /* 0x000000080e0e7810 */ /* 0x000fe20007ffe0ff */
[-C--:B0-----:R-:W-:Y:S02]  /*1370*/  FMUL R25, R26, R0.reuse ;  /* 0x000000001a197220 */ /* 0x081fe40000400000 */
[----:B------:R-:W-:Y:S04]  /*1380*/  STG.E desc[UR10][R2.64+-0xc], R27 ;  /* 0xfffff41b02007986 */ /* 0x000fe8000c10190a */
[----:B------:R-:W-:Y:S01]  /*1390*/  STG.E desc[UR10][R2.64+-0x8], R29 ;  /* 0xfffff81d02007986 */ /* 0x000fe2000c10190a */
[----:B------:R-:W-:Y:S01]  /*13a0*/  ISETP.NE.AND P1, PT, R14, RZ, PT ;  /* 0x000000ff0e00720c */ /* 0x000fe20003f25270 */
[----:B------:R-:W-:Y:S01]  /*13b0*/  FMUL R24, R24, R0 ;  /* 0x0000000018187220 */ /* 0x000fe20000400000 */
[----:B------:R-:W-:-:S02]  /*13c0*/  IADD3 R8, P2, PT, R8, 0x20, RZ ;  /* 0x0000002008087810 */ /* 0x000fc40007f5e0ff */
[----:B-1----:R-:W-:-:S03]  /*13d0*/  IADD3 R10, P3, PT, R10, 0x20, RZ ;  /* 0x000000200a0a7810 */ /* 0x002fc60007f7e0ff */
[----:B------:R-:W-:Y:S01]  /*13e0*/  IMAD.X R9, RZ, RZ, R9, P2 ;  /* 0x000000ffff097224 */ /* 0x000fe200010e0609 */
[----:B------:R-:W-:Y:S01]  /*13f0*/  IADD3.X R11, PT, PT, RZ, R11, RZ, P3, !PT ;  /* 0x0000000bff0b7210 */ /* 0x000fe20001ffe4ff */
[----:B--2---:R-:W-:Y:S01]  /*1400*/  FMUL R15, R15, R0 ;  /* 0x000000000f0f7220 */ /* 0x004fe20000400000 */
[----:B---3--:R-:W-:-:S03]  /*1410*/  FMUL R21, R21, R18 ;  /* 0x0000001215157220 */ /* 0x008fc60000400000 */
[----:B----4-:R-:W-:Y:S01]  /*1420*/  FMUL R15, R15, R22 ;  /* 0x000000160f0f7220 */ /* 0x010fe20000400000 */
[----:B------:R-:W-:-:S04]  /*1430*/  FMUL R22, R23, R0 ;  /* 0x0000000017167220 */ /* 0x000fc80000400000 */
[----:B-----5:R-:W-:Y:S01]  /*1440*/  FMUL R17, R22, R17 ;  /* 0x0000001116117220 */ /* 0x020fe20000400000 */
[----:B------:R-:W-:Y:S01]  /*1450*/  FMUL R25, R25, R16 ;  /* 0x0000001019197220 */ /* 0x000fe20000400000 */
[----:B------:R-:W-:Y:S04]  /*1460*/  STG.E desc[UR10][R2.64+-0x4], R15 ;  /* 0xfffffc0f02007986 */ /* 0x000fe8000c10190a */
[----:B------:R-:W-:Y:S04]  /*1470*/  STG.E desc[UR10][R2.64+0x4], R25 ;  /* 0x0000041902007986 */ /* 0x000fe8000c10190a */
[----:B------:R-:W-:Y:S04]  /*1480*/  STG.E desc[UR10][R2.64+0x8], R17 ;  /* 0x0000081102007986 */ /* 0x000fe8000c10190a */
[----:B------:R-:W-:Y:S01]  /*1490*/  STG.E desc[UR10][R2.64+0xc], R21 ;  /* 0x00000c1502007986 */ /* 0x000fe2000c10190a */
[----:B------:R-:W-:Y:S01]  /*14a0*/  FMUL R19, R24, R19 ;  /* 0x0000001318137220 */ /* 0x000fe20000400000 */
[----:B------:R-:W-:-:S04]  /*14b0*/  IADD3 R16, P4, PT, R2, 0x20, RZ ;  /* 0x0000002002107810 */ /* 0x000fc80007f9e0ff */
[----:B------:R0:W-:Y:S02]  /*14c0*/  STG.E desc[UR10][R2.64], R19 ;  /* 0x0000001302007986 */ /* 0x0001e4000c10190a */
[----:B0-----:R-:W-:Y:S01]  /*14d0*/  IADD3.X R19, PT, PT, RZ, R3, RZ, P4, !PT ;  /* 0x00000003ff137210 */ /* 0x001fe200027fe4ff */
[----:B------:R-:W-:Y:S06]  /*14e0*/  @P1 BRA `(.L_x_21) ;  /* 0xfffffffc00341947 */ /* 0x000fec000383ffff */
.L_x_20:
[----:B------:R-:W-:Y:S05]  /*14f0*/  @!P0 EXIT ;  /* 0x000000000000894d */ /* 0x000fea0003800000 */
[----:B------:R-:W-:Y:S02]  /*1500*/  ISETP.GE.U32.AND P0, PT, R20, 0x4, PT ;  /* 0x000000041400780c */ /* 0x000fe40003f06070 */
[----:B------:R-:W-:-:S04]  /*1510*/  LOP3.LUT R21, R13, 0x3, RZ, 0xc0, !PT ;  /* 0x000000030d157812 */ /* 0x000fc800078ec0ff */
[----:B------:R-:W-:-:S07]  /*1520*/  ISETP.NE.AND P1, PT, R21, RZ, PT ;  /* 0x000000ff1500720c */ /* 0x000fce0003f25270 */
[----:B------:R-:W-:Y:S06]  /*1530*/  @!P0 BRA `(.L_x_22) ;  /* 0x0000000000748947 */ /* 0x000fec0003800000 */
[----:B------:R-:W0:Y:S01]  /*1540*/  LDC.64 R8, c[0x0][0x390] ;  /* 0x0000e400ff087b82 */ /* 0x000e220000000a00 */
[C---:B------:R-:W-:Y:S01]  /*1550*/  IMAD.WIDE.U32 R10, R12.reuse, 0x4, R4 ;  /* 0x000000040c0a7825 */ /* 0x040fe200078e0004 */
[----:B------:R-:W1:Y:S04]  /*1560*/  LDCU.64 UR4, c[0x0][0x388] ;  /* 0x00007100ff0477ac */ /* 0x000e680008000a00 */
[----:B------:R-:W2:Y:S04]  /*1570*/  LDG.E.CONSTANT R15, desc[UR10][R10.64] ;  /* 0x0000000a0a0f7981 */ /* 0x000ea8000c1e9900 */
[----:B------:R-:W3:Y:S04]  /*1580*/  LDG.E.CONSTANT R17, desc[UR10][R10.64+0x4] ;  /* 0x0000040a0a117981 */ /* 0x000ee8000c1e9900 */
[----:B------:R-:W4:Y:S04]  /*1590*/  LDG.E.CONSTANT R19, desc[UR10][R10.64+0x8] ;  /* 0x0000080a0a137981 */ /* 0x000f28000c1e9900 */
[----:B------:R-:W5:Y:S01]  /*15a0*/  LDG.E.CONSTANT R23, desc[UR10][R10.64+0xc] ;  /* 0x00000c0a0a177981 */ /* 0x000f62000c1e9900 */
[----:B0-----:R-:W-:-:S05]  /*15b0*/  IMAD.WIDE.U32 R8, R12, 0x4, R8 ;  /* 0x000000040c087825 */ /* 0x001fca00078e0008 */
[----:B------:R-:W5:Y:S04]  /*15c0*/  LDG.E.CONSTANT R14, desc[UR10][R8.64] ;  /* 0x0000000a080e7981 */ /* 0x000f68000c1e9900 */
[----:B------:R-:W5:Y:S04]  /*15d0*/  LDG.E.CONSTANT R16, desc[UR10][R8.64+0x4] ;  /* 0x0000040a08107981 */ /* 0x000f68000c1e9900 */
[----:B------:R-:W5:Y:S04]  /*15e0*/  LDG.E.CONSTANT R18, desc[UR10][R8.64+0x8] ;  /* 0x0000080a08127981 */ /* 0x000f68000c1e9900 */
[----:B------:R-:W5:Y:S01]  /*15f0*/  LDG.E.CONSTANT R20, desc[UR10][R8.64+0xc] ;  /* 0x00000c0a08147981 */ /* 0x000f62000c1e9900 */
[----:B------:R-:W-:-:S05]  /*1600*/  IADD3 R3, P0, PT, R7, R12, RZ ;  /* 0x0000000c07037210 */ /* 0x000fca0007f1e0ff */
[----:B------:R-:W-:Y:S01]  /*1610*/  IMAD.X R22, RZ, RZ, R6, P0 ;  /* 0x000000ffff167224 */ /* 0x000fe200000e0606 */
[----:B-1----:R-:W-:-:S04]  /*1620*/  LEA R2, P0, R3, UR4, 0x2 ;  /* 0x0000000403027c11 */ /* 0x002fc8000f8010ff */
[----:B------:R-:W-:Y:S02]  /*1630*/  LEA.HI.X R3, R3, UR5, R22, 0x2, P0 ;  /* 0x0000000503037c11 */ /* 0x000fe400080f1416 */
[----:B------:R-:W-:Y:S01]  /*1640*/  IADD3 R12, PT, PT, R12, 0x4, RZ ;  /* 0x000000040c0c7810 */ /* 0x000fe20007ffe0ff */
[-C--:B--2---:R-:W-:Y:S01]  /*1650*/  FMUL R15, R15, R0.reuse ;  /* 0x000000000f0f7220 */ /* 0x084fe20000400000 */
[-C--:B---3--:R-:W-:Y:S01]  /*1660*/  FMUL R17, R17, R0.reuse ;  /* 0x0000000011117220 */ /* 0x088fe20000400000 */
[-C--:B----4-:R-:W-:Y:S01]  /*1670*/  FMUL R19, R19, R0.reuse ;  /* 0x0000000013137220 */ /* 0x090fe20000400000 */
[----:B-----5:R-:W-:Y:S01]  /*1680*/  FMUL R23, R23, R0 ;  /* 0x0000000017177220 */ /* 0x020fe20000400000 */
[----:B------:R-:W-:Y:S01]  /*1690*/  FMUL R15, R15, R14 ;  /* 0x0000000e0f0f7220 */ /* 0x000fe20000400000 */
[----:B------:R-:W-:Y:S01]  /*16a0*/  FMUL R17, R17, R16 ;  /* 0x0000001011117220 */ /* 0x000fe20000400000 */
[----:B------:R-:W-:Y:S01]  /*16b0*/  FMUL R19, R19, R18 ;  /* 0x0000001213137220 */ /* 0x000fe20000400000 */
[----:B------:R-:W-:-:S02]  /*16c0*/  FMUL R23, R23, R20 ;  /* 0x0000001417177220 */ /* 0x000fc40000400000 */
[----:B------:R0:W-:Y:S04]  /*16d0*/  STG.E desc[UR10][R2.64], R15 ;  /* 0x0000000f02007986 */ /* 0x0001e8000c10190a */
[----:B------:R0:W-:Y:S04]  /*16e0*/  STG.E desc[UR10][R2.64+0x4], R17 ;  /* 0x0000041102007986 */ /* 0x0001e8000c10190a */
[----:B------:R0:W-:Y:S04]  /*16f0*/  STG.E desc[UR10][R2.64+0x8], R19 ;  /* 0x0000081302007986 */ /* 0x0001e8000c10190a */
[----:B------:R0:W-:Y:S02]  /*1700*/  STG.E desc[UR10][R2.64+0xc], R23 ;  /* 0x00000c1702007986 */ /* 0x0001e4000c10190a */
.L_x_22:
[----:B------:R-:W-:Y:S05]  /*1710*/  @!P1 EXIT ;  /* 0x000000000000994d */ /* 0x000fea0003800000 */
[----:B------:R-:W-:Y:S02]  /*1720*/  ISETP.NE.AND P0, PT, R21, 0x1, PT ;  /* 0x000000011500780c */ /* 0x000fe40003f05270 */
[----:B------:R-:W-:-:S04]  /*1730*/  LOP3.LUT R13, R13, 0x1, RZ, 0xc0, !PT ;  /* 0x000000010d0d7812 */ /* 0x000fc800078ec0ff */
[----:B------:R-:W-:-:S07]  /*1740*/  ISETP.NE.U32.AND P1, PT, R13, 0x1, PT ;  /* 0x000000010d00780c */ /* 0x000fce0003f25070 */
[----:B------:R-:W-:Y:S06]  /*1750*/  @!P0 BRA `(.L_x_23) ;  /* 0x00000000004c8947 */ /* 0x000fec0003800000 */
[----:B0-----:R-:W0:Y:S01]  /*1760*/  LDC.64 R2, c[0x0][0x390] ;  /* 0x0000e400ff027b82 */ /* 0x001e220000000a00 */
[C---:B------:R-:W-:Y:S01]  /*1770*/  IMAD.WIDE.U32 R8, R12.reuse, 0x4, R4 ;  /* 0x000000040c087825 */ /* 0x040fe200078e0004 */
[----:B------:R-:W1:Y:S04]  /*1780*/  LDCU.64 UR4, c[0x0][0x388] ;  /* 0x00007100ff0477ac */ /* 0x000e680008000a00 */
[----:B------:R-:W2:Y:S01]  /*1790*/  LDG.E.CONSTANT R17, desc[UR10][R8.64+0x4] ;  /* 0x0000040a08117981 */ /* 0x000ea2000c1e9900 */
[----:B0-----:R-:W-:-:S03]  /*17a0*/  IMAD.WIDE.U32 R10, R12, 0x4, R2 ;  /* 0x000000040c0a7825 */ /* 0x001fc600078e0002 */
[----:B------:R-:W3:Y:S04]  /*17b0*/  LDG.E.CONSTANT R3, desc[UR10][R8.64] ;  /* 0x0000000a08037981 */ /* 0x000ee8000c1e9900 */
[----:B------:R-:W4:Y:S04]  /*17c0*/  LDG.E.CONSTANT R14, desc[UR10][R10.64] ;  /* 0x0000000a0a0e7981 */ /* 0x000f28000c1e9900 */
[----:B------:R-:W5:Y:S01]  /*17d0*/  LDG.E.CONSTANT R18, desc[UR10][R10.64+0x4] ;  /* 0x0000040a0a127981 */ /* 0x000f62000c1e9900 */
[----:B------:R-:W-:-:S04]  /*17e0*/  IADD3 R15, P0, PT, R7, R12, RZ ;  /* 0x0000000c070f7210 */ /* 0x000fc80007f1e0ff */
[----:B------:R-:W-:Y:S02]  /*17f0*/  IADD3.X R16, PT, PT, RZ, R6, RZ, P0, !PT ;  /* 0x00000006ff107210 */ /* 0x000fe400007fe4ff */
[----:B-1----:R-:W-:Y:S01]  /*1800*/  LEA R2, P0, R15, UR4, 0x2 ;  /* 0x000000040f027c11 */ /* 0x002fe2000f8010ff */
[----:B------:R-:W-:Y:S02]  /*1810*/  VIADD R12, R12, 0x2 ;  /* 0x000000020c0c7836 */ /* 0x000fe40000000000 */
[-C--:B--2---:R-:W-:Y:S01]  /*1820*/  FMUL R17, R17, R0.reuse ;  /* 0x0000000011117220 */ /* 0x084fe20000400000 */
[----:B---3--:R-:W-:Y:S01]  /*1830*/  FMUL R13, R3, R0 ;  /* 0x00000000030d7220 */ /* 0x008fe20000400000 */
[----:B------:R-:W-:-:S03]  /*1840*/  LEA.HI.X R3, R15, UR5, R16, 0x2, P0 ;  /* 0x000000050f037c11 */ /* 0x000fc600080f1410 */
[----:B----4-:R-:W-:Y:S01]  /*1850*/  FMUL R13, R13, R14 ;  /* 0x0000000e0d0d7220 */ /* 0x010fe20000400000 */
[----:B-----5:R-:W-:-:S04]  /*1860*/  FMUL R17, R17, R18 ;  /* 0x0000001211117220 */ /* 0x020fc80000400000 */
[----:B------:R1:W-:Y:S04]  /*1870*/  STG.E desc[UR10][R2.64], R13 ;  /* 0x0000000d02007986 */ /* 0x0003e8000c10190a */
[----:B------:R1:W-:Y:S02]  /*1880*/  STG.E desc[UR10][R2.64+0x4], R17 ;  /* 0x0000041102007986 */ /* 0x0003e4000c10190a */
.L_x_23:
[----:B------:R-:W-:Y:S05]  /*1890*/  @P1 EXIT ;  /* 0x000000000000194d */ /* 0x000fea0003800000 */
[----:B01----:R-:W0:Y:S01]  /*18a0*/  LDC.64 R2, c[0x0][0x390] ;  /* 0x0000e400ff027b82 */ /* 0x003e220000000a00 */
[C---:B------:R-:W-:Y:S01]  /*18b0*/  IMAD.WIDE.U32 R4, R12.reuse, 0x4, R4 ;  /* 0x000000040c047825 */ /* 0x040fe200078e0004 */
[----:B------:R-:W1:Y:S05]  /*18c0*/  LDCU.64 UR4, c[0x0][0x388] ;  /* 0x00007100ff0477ac */ /* 0x000e6a0008000a00 */
[----:B------:R-:W2:Y:S01]  /*18d0*/  LDG.E.CONSTANT R5, desc[UR10][R4.64] ;  /* 0x0000000a04057981 */ /* 0x000ea2000c1e9900 */
[----:B0-----:R-:W-:-:S06]  /*18e0*/  IMAD.WIDE.U32 R2, R12, 0x4, R2 ;  /* 0x000000040c027825 */ /* 0x001fcc00078e0002 */
[----:B------:R-:W3:Y:S01]  /*18f0*/  LDG.E.CONSTANT R3, desc[UR10][R2.64] ;  /* 0x0000000a02037981 */ /* 0x000ee2000c1e9900 */
[----:B------:R-:W-:-:S04]  /*1900*/  IADD3 R7, P0, PT, R7, R12, RZ ;  /* 0x0000000c07077210 */ /* 0x000fc80007f1e0ff */
[----:B------:R-:W-:Y:S02]  /*1910*/  IADD3.X R8, PT, PT, RZ, R6, RZ, P0, !PT ;  /* 0x00000006ff087210 */ /* 0x000fe400007fe4ff */
[----:B-1----:R-:W-:-:S04]  /*1920*/  LEA R6, P0, R7, UR4, 0x2 ;  /* 0x0000000407067c11 */ /* 0x002fc8000f8010ff */
[----:B------:R-:W-:Y:S01]  /*1930*/  LEA.HI.X R7, R7, UR5, R8, 0x2, P0 ;  /* 0x0000000507077c11 */ /* 0x000fe200080f1408 */
[----:B--2---:R-:W-:-:S04]  /*1940*/  FMUL R0, R5, R0 ;  /* 0x0000000005007220 */ /* 0x004fc80000400000 */
[----:B---3--:R-:W-:-:S05]  /*1950*/  FMUL R9, R0, R3 ;  /* 0x0000000300097220 */ /* 0x008fca0000400000 */
[----:B------:R-:W-:Y:S01]  /*1960*/  STG.E desc[UR10][R6.64], R9 ;  /* 0x0000000906007986 */ /* 0x000fe2000c10190a */
[----:B------:R-:W-:Y:S05]  /*1970*/  EXIT ;  /* 0x000000000000794d */ /* 0x000fea0003800000 */
        .weak           $__internal_0_$__cuda_sm20_rcp_rn_f32_slowpath
        .type           $__internal_0_$__cuda_sm20_rcp_rn_f32_slowpath,@function
        .size           $__internal_0_$__cuda_sm20_rcp_rn_f32_slowpath,($__internal_1_$__cuda_sm20_sqrt_rn_f32_slowpath - $__internal_0_$__cuda_sm20_rcp_rn_f32_slowpath)
$__internal_0_$__cuda_sm20_rcp_rn_f32_slowpath:
[----:B------:R-:W-:Y:S01]  /*1980*/  SHF.L.U32 R2, R0, 0x1, RZ ;  /* 0x0000000100027819 */ /* 0x000fe200000006ff */
[----:B------:R-:W-:Y:S03]  /*1990*/  BSSY.RECONVERGENT B1, `(.L_x_24) ;  /* 0x0000030000017945 */ /* 0x000fe60003800200 */
[----:B------:R-:W-:-:S04]  /*19a0*/  SHF.R.U32.HI R11, RZ, 0x18, R2 ;  /* 0x00000018ff0b7819 */ /* 0x000fc80000011602 */
[----:B------:R-:W-:-:S13]  /*19b0*/  ISETP.NE.U32.AND P0, PT, R11, RZ, PT ;  /* 0x000000ff0b00720c */ /* 0x000fda0003f05070 */
[----:B------:R-:W-:Y:S05]  /*19c0*/  @P0 BRA `(.L_x_25) ;  /* 0x0000000000280947 */ /* 0x000fea0003800000 */
[----:B------:R-:W-:-:S05]  /*19d0*/  IMAD.SHL.U32 R2, R0, 0x2, RZ ;  /* 0x0000000200027824 */ /* 0x000fca00078e00ff */
[----:B------:R-:W-:-:S13]  /*19e0*/  ISETP.NE.AND P0, PT, R2, RZ, PT ;  /* 0x000000ff0200720c */ /* 0x000fda0003f05270 */
[----:B------:R-:W-:Y:S01]  /*19f0*/  @P0 FFMA R9, R0, 1.84467440737095516160e+19, RZ ;  /* 0x5f80000000090823 */ /* 0x000fe200000000ff */
[----:B------:R-:W-:Y:S08]  /*1a00*/  @!P0 MUFU.RCP R3, R0 ;  /* 0x0000000000038308 */ /* 0x000ff00000001000 */
[----:B------:R-:W0:Y:S02]  /*1a10*/  @P0 MUFU.RCP R2, R9 ;  /* 0x0000000900020308 */ /* 0x000e240000001000 */
[----:B0-----:R-:W-:-:S04]  /*1a20*/  @P0 FFMA R10, R9, R2, -1 ;  /* 0xbf800000090a0423 */ /* 0x001fc80000000002 */
[----:B------:R-:W-:-:S04]  /*1a30*/  @P0 FADD.FTZ R11, -R10, -RZ ;  /* 0x800000ff0a0b0221 */ /* 0x000fc80000010100 */
[----:B------:R-:W-:-:S04]  /*1a40*/  @P0 FFMA R2, R2, R11, R2 ;  /* 0x0000000b02020223 */ /* 0x000fc80000000002 */
[----:B------:R-:W-:Y:S01]  /*1a50*/  @P0 FFMA R3, R2, 1.84467440737095516160e+19, RZ ;  /* 0x5f80000002030823 */ /* 0x000fe200000000ff */
[----:B------:R-:W-:Y:S06]  /*1a60*/  BRA `(.L_x_26) ;  /* 0x0000000000887947 */ /* 0x000fec0003800000 */
.L_x_25:
[----:B------:R-:W-:-:S04]  /*1a70*/  IADD3 R13, PT, PT, R11, -0xfd, RZ ;  /* 0xffffff030b0d7810 */ /* 0x000fc80007ffe0ff */
[----:B------:R-:W-:-:S13]  /*1a80*/  ISETP.GT.U32.AND P0, PT, R13, 0x1, PT ;  /* 0x000000010d00780c */ /* 0x000fda0003f04070 */
[----:B------:R-:W-:Y:S05]  /*1a90*/  @P0 BRA `(.L_x_27) ;  /* 0x0000000000780947 */ /* 0x000fea0003800000 */
[----:B------:R-:W-:Y:S01]  /*1aa0*/  LOP3.LUT R2, R0, 0x7fffff, RZ, 0xc0, !PT ;  /* 0x007fffff00027812 */ /* 0x000fe200078ec0ff */
[----:B------:R-:W-:-:S03]  /*1ab0*/  HFMA2 R12, -RZ, RZ, 0, 1.78813934326171875e-07 ;  /* 0x00000003ff0c7431 */ /* 0x000fc600000001ff */
[----:B------:R-:W-:-:S04]  /*1ac0*/  LOP3.LUT R2, R2, 0x3f800000, RZ, 0xfc, !PT ;  /* 0x3f80000002027812 */ /* 0x000fc800078efcff */
[----:B------:R-:W0:Y:S01]  /*1ad0*/  MUFU.RCP R3, R2 ;  /* 0x0000000200037308 */ /* 0x000e220000001000 */
[----:B------:R-:W-:Y:S01]  /*1ae0*/  SHF.L.U32 R12, R12, R13, RZ ;  /* 0x0000000d0c0c7219 */ /* 0x000fe200000006ff */
[----:B0-----:R-:W-:-:S04]  /*1af0*/  FFMA R9, R2, R3, -1 ;  /* 0xbf80000002097423 */ /* 0x001fc80000000003 */
[----:B------:R-:W-:-:S04]  /*1b00*/  FADD.FTZ R10, -R9, -RZ ;  /* 0x800000ff090a7221 */ /* 0x000fc80000010100 */
[CCC-:B------:R-:W-:Y:S01]  /*1b10*/  FFMA.RM R9, R3.reuse, R10.reuse, R3.reuse ;  /* 0x0000000a03097223 */ /* 0x1c0fe20000004003 */
[----:B------:R-:W-:-:S04]  /*1b20*/  FFMA.RP R10, R3, R10, R3 ;  /* 0x0000000a030a7223 */ /* 0x000fc80000008003 */
[C---:B------:R-:W-:Y:S02]  /*1b30*/  LOP3.LUT R3, R9.reuse, 0x7fffff, RZ, 0xc0, !PT ;  /* 0x007fffff09037812 */ /* 0x040fe400078ec0ff */
[----:B------:R-:W-:Y:S02]  /*1b40*/  FSETP.NEU.FTZ.AND P0, PT, R9, R10, PT ;  /* 0x0000000a0900720b */ /* 0x000fe40003f1d000 */
[----:B------:R-:W-:Y:S02]  /*1b50*/  LOP3.LUT R3, R3, 0x800000, RZ, 0xfc, !PT ;  /* 0x0080000003037812 */ /* 0x000fe400078efcff */
[----:B------:R-:W-:Y:S02]  /*1b60*/  SEL R9, RZ, 0xffffffff, !P0 ;  /* 0xffffffffff097807 */ /* 0x000fe40004000000 */
[----:B------:R-:W-:-:S03]  /*1b70*/  LOP3.LUT R12, R12, R3, RZ, 0xc0, !PT ;  /* 0x000000030c0c7212 */ /* 0x000fc600078ec0ff */
[----:B------:R-:W-:Y:S01]  /*1b80*/  IMAD.MOV R2, RZ, RZ, -R9 ;  /* 0x000000ffff027224 */ /* 0x000fe200078e0a09 */
[----:B------:R-:W-:-:S04]  /*1b90*/  SHF.R.U32.HI R12, RZ, R13, R12 ;  /* 0x0000000dff0c7219 */ /* 0x000fc8000001160c */
[----:B------:R-:W-:Y:S02]  /*1ba0*/  LOP3.LUT P1, RZ, R2, R13, R3, 0xf8, !PT ;  /* 0x0000000d02ff7212 */ /* 0x000fe4000782f803 */
[C---:B------:R-:W-:Y:S02]  /*1bb0*/  LOP3.LUT P0, RZ, R12.reuse, 0x1, RZ, 0xc0, !PT ;  /* 0x000000010cff7812 */ /* 0x040fe4000780c0ff */
[----:B------:R-:W-:-:S04]  /*1bc0*/  LOP3.LUT P2, RZ, R12, 0x2, RZ, 0xc0, !PT ;  /* 0x000000020cff7812 */ /* 0x000fc8000784c0ff */
[----:B------:R-:W-:Y:S02]  /*1bd0*/  PLOP3.LUT P0, PT, P0, P1, P2, 0xe0, 0x0 ;  /* 0x000000000000781c */ /* 0x000fe40000703c20 */
[----:B------:R-:W-:Y:S02]  /*1be0*/  LOP3.LUT P1, RZ, R0, 0x7fffff, RZ, 0xc0, !PT ;  /* 0x007fffff00ff7812 */ /* 0x000fe4000782c0ff */
[----:B------:R-:W-:-:S04]  /*1bf0*/  SEL R2, RZ, 0x1, !P0 ;  /* 0x00000001ff027807 */ /* 0x000fc80004000000 */
[----:B------:R-:W-:-:S04]  /*1c00*/  IADD3 R2, PT, PT, -R2, RZ, RZ ;  /* 0x000000ff02027210 */ /* 0x000fc80007ffe1ff */
[----:B------:R-:W-:Y:S02]  /*1c10*/  ISETP.GE.AND P0, PT, R2, RZ, PT ;  /* 0x000000ff0200720c */ /* 0x000fe40003f06270 */
[----:B------:R-:W-:-:S04]  /*1c20*/  IADD3 R2, PT, PT, R11, -0xfc, RZ ;  /* 0xffffff040b027810 */ /* 0x000fc80007ffe0ff */
[----:B------:R-:W-:-:S07]  /*1c30*/  SHF.R.U32.HI R3, RZ, R2, R3 ;  /* 0x00000002ff037219 */ /* 0x000fce0000011603 */
[----:B------:R-:W-:-:S05]  /*1c40*/  @!P0 VIADD R3, R3, 0x1 ;  /* 0x0000000103038836 */ /* 0x000fca0000000000 */
[----:B------:R-:W-:-:S04]  /*1c50*/  @!P1 SHF.L.U32 R3, R3, 0x1, RZ ;  /* 0x0000000103039819 */ /* 0x000fc800000006ff */
[----:B------:R-:W-:Y:S01]  /*1c60*/  LOP3.LUT R3, R3, 0x80000000, R0, 0xf8, !PT ;  /* 0x8000000003037812 */ /* 0x000fe200078ef800 */
[----:B------:R-:W-:Y:S06]  /*1c70*/  BRA `(.L_x_26) ;  /* 0x0000000000047947 */ /* 0x000fec0003800000 */
.L_x_27:
[----:B------:R0:W1:Y:S02]  /*1c80*/  MUFU.RCP R3, R0 ;  /* 0x0000000000037308 */ /* 0x0000640000001000 */
.L_x_26:
[----:B------:R-:W-:Y:S05]  /*1c90*/  BSYNC.RECONVERGENT B1 ;  /* 0x0000000000017941 */ /* 0x000fea0003800200 */
.L_x_24:
[----:B------:R-:W-:-:S04]  /*1ca0*/  MOV R9, 0x0 ;  /* 0x0000000000097802 */ /* 0x000fc80000000f00 */
[----:B01----:R-:W-:Y:S05]  /*1cb0*/  RET.REL.NODEC R8 `(rmsnorm_phi_kernel) ;  /* 0xffffffe008d07950 */ /* 0x003fea0003c3ffff */
        .weak           $__internal_1_$__cuda_sm20_sqrt_rn_f32_slowpath
        .type           $__internal_1_$__cuda_sm20_sqrt_rn_f32_slowpath,@function
        .size           $__internal_1_$__cuda_sm20_sqrt_rn_f32_slowpath,($__internal_2_$__cuda_sm3x_div_rn_noftz_f32_slowpath - $__internal_1_$__cuda_sm20_sqrt_rn_f32_slowpath)
$__internal_1_$__cuda_sm20_sqrt_rn_f32_slowpath:
[----:B------:R-:W-:-:S13]  /*1cc0*/  LOP3.LUT P0, RZ, R3, 0x7fffffff, RZ, 0xc0, !PT ;  /* 0x7fffffff03ff7812 */ /* 0x000fda000780c0ff */
[----:B------:R-:W-:Y:S01]  /*1cd0*/  @!P0 IMAD.MOV.U32 R2, RZ, RZ, R3 ;  /* 0x000000ffff028224 */ /* 0x000fe200078e0003 */
[----:B------:R-:W-:Y:S06]  /*1ce0*/  @!P0 BRA `(.L_x_28) ;  /* 0x0000000000448947 */ /* 0x000fec0003800000 */
[----:B------:R-:W-:Y:S02]  /*1cf0*/  FSETP.GEU.FTZ.AND P0, PT, R3, RZ, PT ;  /* 0x000000ff0300720b */ /* 0x000fe40003f1e000 */
[----:B------:R-:W-:-:S11]  /*1d00*/  MOV R0, R3 ;  /* 0x0000000300007202 */ /* 0x000fd60000000f00 */
[----:B------:R-:W-:Y:S01]  /*1d10*/  @!P0 MOV R2, 0x7fffffff ;  /* 0x7fffffff00028802 */ /* 0x000fe20000000f00 */
[----:B------:R-:W-:Y:S06]  /*1d20*/  @!P0 BRA `(.L_x_28) ;  /* 0x0000000000348947 */ /* 0x000fec0003800000 */
[----:B------:R-:W-:-:S13]  /*1d30*/  FSETP.GTU.FTZ.AND P0, PT, |R0|, +INF , PT ;  /* 0x7f8000000000780b */ /* 0x000fda0003f1c200 */
[----:B------:R-:W-:Y:S01]  /*1d40*/  @P0 FADD.FTZ R2, R0, 1 ;  /* 0x3f80000000020421 */ /* 0x000fe20000010000 */
[----:B------:R-:W-:Y:S06]  /*1d50*/  @P0 BRA `(.L_x_28) ;  /* 0x0000000000280947 */ /* 0x000fec0003800000 */
[----:B------:R-:W-:-:S13]  /*1d60*/  FSETP.NEU.FTZ.AND P0, PT, |R0|, +INF , PT ;  /* 0x7f8000000000780b */ /* 0x000fda0003f1d200 */
[----:B------:R-:W-:-:S04]  /*1d70*/  @P0 FFMA R3, R0, 1.84467440737095516160e+19, RZ ;  /* 0x5f80000000030823 */ /* 0x000fc800000000ff */
[----:B------:R-:W0:Y:S02]  /*1d80*/  @P0 MUFU.RSQ R2, R3 ;  /* 0x0000000300020308 */ /* 0x000e240000001400 */
[----:B0-----:R-:W-:Y:S01]  /*1d90*/  @P0 FMUL.FTZ R8, R3, R2 ;  /* 0x0000000203080220 */ /* 0x001fe20000410000 */
[----:B------:R-:W-:Y:S01]  /*1da0*/  @P0 FMUL.FTZ R10, R2, 0.5 ;  /* 0x3f000000020a0820 */ /* 0x000fe20000410000 */
[----:B------:R-:W-:Y:S02]  /*1db0*/  @!P0 IMAD.MOV.U32 R2, RZ, RZ, R0 ;  /* 0x000000ffff028224 */ /* 0x000fe400078e0000 */
[----:B------:R-:W-:-:S04]  /*1dc0*/  @P0 FADD.FTZ R9, -R8, -RZ ;  /* 0x800000ff08090221 */ /* 0x000fc80000010100 */
[----:B------:R-:W-:-:S04]  /*1dd0*/  @P0 FFMA R9, R8, R9, R3 ;  /* 0x0000000908090223 */ /* 0x000fc80000000003 */
[----:B------:R-:W-:-:S04]  /*1de0*/  @P0 FFMA R9, R9, R10, R8 ;  /* 0x0000000a09090223 */ /* 0x000fc80000000008 */
[----:B------:R-:W-:-:S07]  /*1df0*/  @P0 FMUL.FTZ R2, R9, 2.3283064365386962891e-10 ;  /* 0x2f80000009020820 */ /* 0x000fce0000410000 */
.L_x_28:
[----:B------:R-:W-:Y:S01]  /*1e00*/  MOV R0, R2 ;  /* 0x0000000200007202 */ /* 0x000fe20000000f00 */
[----:B------:R-:W-:Y:S01]  /*1e10*/  IMAD.MOV.U32 R3, RZ, RZ, 0x0 ;  /* 0x00000000ff037424 */ /* 0x000fe200078e00ff */
[----:B------:R-:W-:-:S04]  /*1e20*/  MOV R2, R11 ;  /* 0x0000000b00027202 */ /* 0x000fc80000000f00 */
[----:B------:R-:W-:Y:S05]  /*1e30*/  RET.REL.NODEC R2 `(rmsnorm_phi_kernel) ;  /* 0xffffffe002707950 */ /* 0x000fea0003c3ffff */
        .weak           $__internal_2_$__cuda_sm3x_div_rn_noftz_f32_slowpath
        .type           $__internal_2_$__cuda_sm3x_div_rn_noftz_f32_slowpath,@function
        .size           $__internal_2_$__cuda_sm3x_div_rn_noftz_f32_slowpath,(.L_x_196 - $__internal_2_$__cuda_sm3x_div_rn_noftz_f32_slowpath)
$__internal_2_$__cuda_sm3x_div_rn_noftz_f32_slowpath:
[----:B------:R-:W-:Y:S01]  /*1e40*/  SHF.R.U32.HI R15, RZ, 0x17, R3 ;  /* 0x00000017ff0f7819 */ /* 0x000fe20000011603 */
[----:B------:R-:W-:Y:S01]  /*1e50*/  BSSY.RECONVERGENT B1, `(.L_x_29) ;  /* 0x0000063000017945 */ /* 0x000fe20003800200 */
[----:B------:R-:W-:Y:S02]  /*1e60*/  SHF.R.U32.HI R16, RZ, 0x17, R0 ;  /* 0x00000017ff107819 */ /* 0x000fe40000011600 */
[----:B------:R-:W-:Y:S02]  /*1e70*/  LOP3.LUT R15, R15, 0xff, RZ, 0xc0, !PT ;  /* 0x000000ff0f0f7812 */ /* 0x000fe400078ec0ff */
[----:B------:R-:W-:Y:S02]  /*1e80*/  LOP3.LUT R19, R16, 0xff, RZ, 0xc0, !PT ;  /* 0x000000ff10137812 */ /* 0x000fe400078ec0ff */
[----:B------:R-:W-:Y:S02]  /*1e90*/  IADD3 R17, PT, PT, R15, -0x1, RZ ;  /* 0xffffffff0f117810 */ /* 0x000fe40007ffe0ff */
[----:B------:R-:W-:-:S02]  /*1ea0*/  IADD3 R16, PT, PT, R19, -0x1, RZ ;  /* 0xffffffff13107810 */ /* 0x000fc40007ffe0ff */
[----:B------:R-:W-:-:S04]  /*1eb0*/  ISETP.GT.U32.AND P0, PT, R17, 0xfd, PT ;  /* 0x000000fd1100780c */ /* 0x000fc80003f04070 */
[----:B------:R-:W-:-:S13]  /*1ec0*/  ISETP.GT.U32.OR P0, PT, R16, 0xfd, P0 ;  /* 0x000000fd1000780c */ /* 0x000fda0000704470 */
[----:B------:R-:W-:Y:S01]  /*1ed0*/  @!P0 IMAD.MOV.U32 R16, RZ, RZ, RZ ;  /* 0x000000ffff108224 */ /* 0x000fe200078e00ff */
[----:B------:R-:W-:Y:S06]  /*1ee0*/  @!P0 BRA `(.L_x_30) ;  /* 0x0000000000608947 */ /* 0x000fec0003800000 */
[----:B------:R-:W-:Y:S02]  /*1ef0*/  FSETP.GTU.FTZ.AND P0, PT, |R0|, +INF , PT ;  /* 0x7f8000000000780b */ /* 0x000fe40003f1c200 */
[----:B------:R-:W-:-:S04]  /*1f00*/  FSETP.GTU.FTZ.AND P1, PT, |R3|, +INF , PT ;  /* 0x7f8000000300780b */ /* 0x000fc80003f3c200 */
[----:B------:R-:W-:-:S13]  /*1f10*/  PLOP3.LUT P0, PT, P0, P1, PT, 0xf8, 0x8f ;  /* 0x00000000008f781c */ /* 0x000fda0000703f70 */
[----:B------:R-:W-:Y:S05]  /*1f20*/  @P0 BRA `(.L_x_31) ;  /* 0x0000000400500947 */ /* 0x000fea0003800000 */
[----:B------:R-:W-:-:S13]  /*1f30*/  LOP3.LUT P0, RZ, R3, 0x7fffffff, R0, 0xc8, !PT ;  /* 0x7fffffff03ff7812 */ /* 0x000fda000780c800 */
[----:B------:R-:W-:Y:S05]  /*1f40*/  @!P0 BRA `(.L_x_32) ;  /* 0x0000000400408947 */ /* 0x000fea0003800000 */
[C---:B------:R-:W-:Y:S02]  /*1f50*/  FSETP.NEU.FTZ.AND P1, PT, |R0|.reuse, +INF , PT ;  /* 0x7f8000000000780b */ /* 0x040fe40003f3d200 */
[----:B------:R-:W-:Y:S02]  /*1f60*/  FSETP.NEU.FTZ.AND P2, PT, |R3|, +INF , PT ;  /* 0x7f8000000300780b */ /* 0x000fe40003f5d200 */
[----:B------:R-:W-:-:S11]  /*1f70*/  FSETP.NEU.FTZ.AND P0, PT, |R0|, +INF , PT ;  /* 0x7f8000000000780b */ /* 0x000fd60003f1d200 */
[----:B------:R-:W-:Y:S05]  /*1f80*/  @!P2 BRA !P1, `(.L_x_32) ;  /* 0x000000040030a947 */ /* 0x000fea0004800000 */
[----:B------:R-:W-:-:S04]  /*1f90*/  LOP3.LUT P1, RZ, R0, 0x7fffffff, RZ, 0xc0, !PT ;  /* 0x7fffffff00ff7812 */ /* 0x000fc8000782c0ff */
[----:B------:R-:W-:-:S13]  /*1fa0*/  PLOP3.LUT P1, PT, P2, P1, PT, 0x2f, 0xf2 ;  /* 0x0000000000f2781c */ /* 0x000fda0001722577 */
[----:B------:R-:W-:Y:S05]  /*1fb0*/  @P1 BRA `(.L_x_33) ;  /* 0x00000004001c1947 */ /* 0x000fea0003800000 */
[----:B------:R-:W-:-:S04]  /*1fc0*/  LOP3.LUT P1, RZ, R3, 0x7fffffff, RZ, 0xc0, !PT ;  /* 0x7fffffff03ff7812 */ /* 0x000fc8000782c0ff */
[----:B------:R-:W-:-:S13]  /*1fd0*/  PLOP3.LUT P0, PT, P0, P1, PT, 0x2f, 0xf2 ;  /* 0x0000000000f2781c */ /* 0x000fda0000702577 */
[----:B------:R-:W-:Y:S05]  /*1fe0*/  @P0 BRA `(.L_x_34) ;  /* 0x0000000400040947 */ /* 0x000fea0003800000 */
[----:B------:R-:W-:Y:S02]  /*1ff0*/  IADD3 R16, PT, PT, R19, -0x1, RZ ;  /* 0xffffffff13107810 */ /* 0x000fe40007ffe0ff */
[----:B------:R-:W-:Y:S02]  /*2000*/  ISETP.GE.AND P1, PT, R17, RZ, PT ;  /* 0x000000ff1100720c */ /* 0x000fe40003f26270 */
[----:B------:R-:W-:-:S11]  /*2010*/  ISETP.GE.AND P0, PT, R16, RZ, PT ;  /* 0x000000ff1000720c */ /* 0x000fd60003f06270 */
[----:B------:R-:W-:Y:S02]  /*2020*/  @!P1 FFMA R3, R3, 1.84467440737095516160e+19, RZ ;  /* 0x5f80000003039823 */ /* 0x000fe400000000ff */
[----:B------:R-:W-:Y:S01]  /*2030*/  @P0 MOV R16, RZ ;  /* 0x000000ff00100202 */ /* 0x000fe20000000f00 */
[----:B------:R-:W-:Y:S02]  /*2040*/  @!P0 IMAD.MOV.U32 R16, RZ, RZ, -0x40 ;  /* 0xffffffc0ff108424 */ /* 0x000fe400078e00ff */
[----:B------:R-:W-:-:S03]  /*2050*/  @!P0 FFMA R0, R0, 1.84467440737095516160e+19, RZ ;  /* 0x5f80000000008823 */ /* 0x000fc600000000ff */
[----:B------:R-:W-:-:S07]  /*2060*/  @!P1 IADD3 R16, PT, PT, R16, 0x40, RZ ;  /* 0x0000004010109810 */ /* 0x000fce0007ffe0ff */
.L_x_30:
[----:B------:R-:W-:Y:S01]  /*2070*/  LEA R18, R15, 0xc0800000, 0x17 ;  /* 0xc08000000f127811 */ /* 0x000fe200078eb8ff */
[----:B------:R-:W-:Y:S01]  /*2080*/  VIADD R19, R19, 0xffffff81 ;  /* 0xffffff8113137836 */ /* 0x000fe20000000000 */
[----:B------:R-:W-:Y:S02]  /*2090*/  BSSY.RECONVERGENT B2, `(.L_x_35) ;  /* 0x0000035000027945 */ /* 0x000fe40003800200 */
[----:B------:R-:W-:Y:S01]  /*20a0*/  IADD3 R20, PT, PT, -R18, R3, RZ ;  /* 0x0000000312147210 */ /* 0x000fe20007ffe1ff */
[C---:B------:R-:W-:Y:S01]  /*20b0*/  IMAD R0, R19.reuse, -0x800000, R0 ;  /* 0xff80000013007824 */ /* 0x040fe200078e0200 */
[----:B------:R-:W-:Y:S02]  /*20c0*/  IADD3 R19, PT, PT, R19, 0x7f, -R15 ;  /* 0x0000007f13137810 */ /* 0x000fe40007ffe80f */
[----:B------:R-:W0:Y:S01]  /*20d0*/  MUFU.RCP R3, R20 ;  /* 0x0000001400037308 */ /* 0x000e220000001000 */
[----:B------:R-:W-:Y:S01]  /*20e0*/  FADD.FTZ R17, -R20, -RZ ;  /* 0x800000ff14117221 */ /* 0x000fe20000010100 */
[----:B------:R-:W-:-:S03]  /*20f0*/  IADD3 R19, PT, PT, R19, R16, RZ ;  /* 0x0000001013137210 */ /* 0x000fc60007ffe0ff */
[----:B0-----:R-:W-:-:S04]  /*2100*/  FFMA R18, R3, R17, 1 ;  /* 0x3f80000003127423 */ /* 0x001fc80000000011 */
[----:B------:R-:W-:-:S04]  /*2110*/  FFMA R3, R3, R18, R3 ;  /* 0x0000001203037223 */ /* 0x000fc80000000003 */
[----:B------:R-:W-:-:S04]  /*2120*/  FFMA R18, R0, R3, RZ ;  /* 0x0000000300127223 */ /* 0x000fc800000000ff */
[----:B------:R-:W-:-:S04]  /*2130*/  FFMA R21, R17, R18, R0 ;  /* 0x0000001211157223 */ /* 0x000fc80000000000 */
[----:B------:R-:W-:-:S04]  /*2140*/  FFMA R18, R3, R21, R18 ;  /* 0x0000001503127223 */ /* 0x000fc80000000012 */
[----:B------:R-:W-:-:S04]  /*2150*/  FFMA R17, R17, R18, R0 ;  /* 0x0000001211117223 */ /* 0x000fc80000000000 */
[----:B------:R-:W-:-:S05]  /*2160*/  FFMA R0, R3, R17, R18 ;  /* 0x0000001103007223 */ /* 0x000fca0000000012 */
[----:B------:R-:W-:-:S04]  /*2170*/  SHF.R.U32.HI R15, RZ, 0x17, R0 ;  /* 0x00000017ff0f7819 */ /* 0x000fc80000011600 */
[----:B------:R-:W-:-:S04]  /*2180*/  LOP3.LUT R15, R15, 0xff, RZ, 0xc0, !PT ;  /* 0x000000ff0f0f7812 */ /* 0x000fc800078ec0ff */
[----:B------:R-:W-:-:S05]  /*2190*/  IADD3 R20, PT, PT, R15, R19, RZ ;  /* 0x000000130f147210 */ /* 0x000fca0007ffe0ff */
[----:B------:R-:W-:-:S05]  /*21a0*/  VIADD R15, R20, 0xffffffff ;  /* 0xffffffff140f7836 */ /* 0x000fca0000000000 */
[----:B------:R-:W-:-:S13]  /*21b0*/  ISETP.GE.U32.AND P0, PT, R15, 0xfe, PT ;  /* 0x000000fe0f00780c */ /* 0x000fda0003f06070 */
[----:B------:R-:W-:Y:S05]  /*21c0*/  @!P0 BRA `(.L_x_36) ;  /* 0x0000000000808947 */ /* 0x000fea0003800000 */
[----:B------:R-:W-:-:S13]  /*21d0*/  ISETP.GT.AND P0, PT, R20, 0xfe, PT ;  /* 0x000000fe1400780c */ /* 0x000fda0003f04270 */
[----:B------:R-:W-:Y:S05]  /*21e0*/  @P0 BRA `(.L_x_37) ;  /* 0x00000000006c0947 */ /* 0x000fea0003800000 */
[----:B------:R-:W-:-:S13]  /*21f0*/  ISETP.GE.AND P0, PT, R20, 0x1, PT ;  /* 0x000000011400780c */ /* 0x000fda0003f06270 */
[----:B------:R-:W-:Y:S05]  /*2200*/  @P0 BRA `(.L_x_38) ;  /* 0x0000000000740947 */ /* 0x000fea0003800000 */
[----:B------:R-:W-:Y:S02]  /*2210*/  ISETP.GE.AND P0, PT, R20, -0x18, PT ;  /* 0xffffffe81400780c */ /* 0x000fe40003f06270 */
[----:B------:R-:W-:-:S11]  /*2220*/  LOP3.LUT R0, R0, 0x80000000, RZ, 0xc0, !PT ;  /* 0x8000000000007812 */ /* 0x000fd600078ec0ff */
[----:B------:R-:W-:Y:S05]  /*2230*/  @!P0 BRA `(.L_x_38) ;  /* 0x0000000000688947 */ /* 0x000fea0003800000 */
[-CC-:B------:R-:W-:Y:S01]  /*2240*/  FFMA.RZ R15, R3, R17.reuse, R18.reuse ;  /* 0x00000011030f7223 */ /* 0x180fe2000000c012 */
[C---:B------:R-:W-:Y:S02]  /*2250*/  ISETP.NE.AND P2, PT, R20.reuse, RZ, PT ;  /* 0x000000ff1400720c */ /* 0x040fe40003f45270 */
[C---:B------:R-:W-:Y:S02]  /*2260*/  ISETP.NE.AND P1, PT, R20.reuse, RZ, PT ;  /* 0x000000ff1400720c */ /* 0x040fe40003f25270 */
[----:B------:R-:W-:Y:S01]  /*2270*/  LOP3.LUT R16, R15, 0x7fffff, RZ, 0xc0, !PT ;  /* 0x007fffff0f107812 */ /* 0x000fe200078ec0ff */
[CCC-:B------:R-:W-:Y:S01]  /*2280*/  FFMA.RP R15, R3.reuse, R17.reuse, R18.reuse ;  /* 0x00000011030f7223 */ /* 0x1c0fe20000008012 */
[----:B------:R-:W-:Y:S01]  /*2290*/  FFMA.RM R18, R3, R17, R18 ;  /* 0x0000001103127223 */ /* 0x000fe20000004012 */
[----:B------:R-:W-:Y:S02]  /*22a0*/  IADD3 R3, PT, PT, R20, 0x20, RZ ;  /* 0x0000002014037810 */ /* 0x000fe40007ffe0ff */
[----:B------:R-:W-:-:S02]  /*22b0*/  LOP3.LUT R16, R16, 0x800000, RZ, 0xfc, !PT ;  /* 0x0080000010107812 */ /* 0x000fc400078efcff */
[----:B------:R-:W-:Y:S02]  /*22c0*/  IADD3 R17, PT, PT, -R20, RZ, RZ ;  /* 0x000000ff14117210 */ /* 0x000fe40007ffe1ff */
[----:B------:R-:W-:Y:S02]  /*22d0*/  SHF.L.U32 R3, R16, R3, RZ ;  /* 0x0000000310037219 */ /* 0x000fe400000006ff */
[----:B------:R-:W-:Y:S02]  /*22e0*/  FSETP.NEU.FTZ.AND P0, PT, R15, R18, PT ;  /* 0x000000120f00720b */ /* 0x000fe40003f1d000 */
[----:B------:R-:W-:Y:S02]  /*22f0*/  SEL R15, R17, RZ, P2 ;  /* 0x000000ff110f7207 */ /* 0x000fe40001000000 */
[----:B------:R-:W-:Y:S02]  /*2300*/  ISETP.NE.AND P1, PT, R3, RZ, P1 ;  /* 0x000000ff0300720c */ /* 0x000fe40000f25270 */
[----:B------:R-:W-:-:S02]  /*2310*/  SHF.R.U32.HI R15, RZ, R15, R16 ;  /* 0x0000000fff0f7219 */ /* 0x000fc40000011610 */
[----:B------:R-:W-:Y:S02]  /*2320*/  PLOP3.LUT P0, PT, P0, P1, PT, 0xf8, 0x8f ;  /* 0x00000000008f781c */ /* 0x000fe40000703f70 */
[----:B------:R-:W-:Y:S02]  /*2330*/  SHF.R.U32.HI R16, RZ, 0x1, R15 ;  /* 0x00000001ff107819 */ /* 0x000fe4000001160f */
[----:B------:R-:W-:-:S04]  /*2340*/  SEL R3, RZ, 0x1, !P0 ;  /* 0x00000001ff037807 */ /* 0x000fc80004000000 */
[----:B------:R-:W-:-:S04]  /*2350*/  LOP3.LUT R18, R3, 0x1, R16, 0xf8, !PT ;  /* 0x0000000103127812 */ /* 0x000fc800078ef810 */
[----:B------:R-:W-:-:S05]  /*2360*/  LOP3.LUT R15, R18, R15, RZ, 0xc0, !PT ;  /* 0x0000000f120f7212 */ /* 0x000fca00078ec0ff */
[----:B------:R-:W-:-:S05]  /*2370*/  IMAD.IADD R15, R16, 0x1, R15 ;  /* 0x00000001100f7824 */ /* 0x000fca00078e020f */
[----:B------:R-:W-:Y:S01]  /*2380*/  LOP3.LUT R0, R15, R0, RZ, 0xfc, !PT ;  /* 0x000000000f007212 */ /* 0x000fe200078efcff */
[----:B------:R-:W-:Y:S06]  /*2390*/  BRA `(.L_x_38) ;  /* 0x0000000000107947 */ /* 0x000fec0003800000 */
.L_x_37:
[----:B------:R-:W-:-:S04]  /*23a0*/  LOP3.LUT R0, R0, 0x80000000, RZ, 0xc0, !PT ;  /* 0x8000000000007812 */ /* 0x000fc800078ec0ff */
[----:B------:R-:W-:Y:S01]  /*23b0*/  LOP3.LUT R0, R0, 0x7f800000, RZ, 0xfc, !PT ;  /* 0x7f80000000007812 */ /* 0x000fe200078efcff */
[----:B------:R-:W-:Y:S06]  /*23c0*/  BRA `(.L_x_38) ;  /* 0x0000000000047947 */ /* 0x000fec0003800000 */
.L_x_36:
[----:B------:R-:W-:-:S07]  /*23d0*/  LEA R0, R19, R0, 0x17 ;  /* 0x0000000013007211 */ /* 0x000fce00078eb8ff */
.L_x_38:
[----:B------:R-:W-:Y:S05]  /*23e0*/  BSYNC.RECONVERGENT B2 ;  /* 0x0000000000027941 */ /* 0x000fea0003800200 */
.L_x_35:
[----:B------:R-:W-:Y:S05]  /*23f0*/  BRA `(.L_x_39) ;  /* 0x0000000000207947 */ /* 0x000fea0003800000 */
.L_x_34:
[----:B------:R-:W-:-:S04]  /*2400*/  LOP3.LUT R0, R3, 0x80000000, R0, 0x48, !PT ;  /* 0x8000000003007812 */ /* 0x000fc800078e4800 */
[----:B------:R-:W-:Y:S01]  /*2410*/  LOP3.LUT R0, R0, 0x7f800000, RZ, 0xfc, !PT ;  /* 0x7f80000000007812 */ /* 0x000fe200078efcff */
[----:B------:R-:W-:Y:S06]  /*2420*/  BRA `(.L_x_39) ;  /* 0x0000000000147947 */ /* 0x000fec0003800000 */
.L_x_33:
[----:B------:R-:W-:Y:S01]  /*2430*/  LOP3.LUT R0, R3, 0x80000000, R0, 0x48, !PT ;  /* 0x8000000003007812 */ /* 0x000fe200078e4800 */
[----:B------:R-:W-:Y:S06]  /*2440*/  BRA `(.L_x_39) ;  /* 0x00000000000c7947 */ /* 0x000fec0003800000 */
.L_x_32:
[----:B------:R-:W0:Y:S01]  /*2450*/  MUFU.RSQ R0, -QNAN ;  /* 0xffc0000000007908 */ /* 0x000e220000001400 */
[----:B------:R-:W-:Y:S05]  /*2460*/  BRA `(.L_x_39) ;  /* 0x0000000000047947 */ /* 0x000fea0003800000 */
.L_x_31:
[----:B------:R-:W-:-:S07]  /*2470*/  FADD.FTZ R0, R0, R3 ;  /* 0x0000000300007221 */ /* 0x000fce0000010000 */
.L_x_39:
[----:B------:R-:W-:Y:S05]  /*2480*/  BSYNC.RECONVERGENT B1 ;  /* 0x0000000000017941 */ /* 0x000fea0003800200 */
.L_x_29:
[----:B------:R-:W-:-:S04]  /*2490*/  HFMA2 R15, -RZ, RZ, 0, 0 ;  /* 0x00000000ff0f7431 */ /* 0x000fc800000001ff */
[----:B0-----:R-:W-:Y:S05]  /*24a0*/  RET.REL.NODEC R14 `(rmsnorm_phi_kernel) ;  /* 0xffffffd80ed47950 */ /* 0x001fea0003c3ffff */
.L_x_40:
[----:B------:R-:W-:-:S00]  /*24b0*/  BRA `(.L_x_40) ;  /* 0xfffffffc00fc7947 */ /* 0x000fc0000383ffff */
[----:B------:R-:W-:-:S00]  /*24c0*/  NOP ;  /* 0x0000000000007918 */ /* 0x000fc00000000000 */
        /* <DEDUP_REMOVED lines=11> */
.L_x_196:


//--------------------- .text.phi_attention_forward --------------------------
	.section	.text.phi_attention_forward,"ax",@progbits
	.align	128
        .global         phi_attention_forward
        .type           phi_attention_forward,@function
        .size           phi_attention_forward,(.L_x_197 - phi_attention_forward)
        .other          phi_attention_forward,@"STO_CUDA_ENTRY STV_DEFAULT"
phi_attention_forward:
.text.phi_attention_forward:
[----:B------:R-:W-:Y:S01]  /*0000*/  LDC R1, c[0x0][0x37c] ;  /* 0x0000df00ff017b82 */ /* 0x000fe20000000800 */
[----:B------:R-:W0:Y:S07]  /*0010*/  S2R R6, SR_TID.X ;  /* 0x0000000000067919 */ /* 0x000e2e0000002100 */
[----:B------:R-:W0:Y:S01]  /*0020*/  S2UR UR10, SR_CTAID.X ;  /* 0x00000000000a79c3 */ /* 0x000e220000002500 */
[----:B------:R-:W1:Y:S01]  /*0030*/  LDCU UR4, c[0x0][0x3a0] ;  /* 0x00007400ff0477ac */ /* 0x000e620008000800 */
[----:B0-----:R-:W-:-:S04]  /*0040*/  VIMNMX R0, PT, PT, R6, UR10, !PT ;  /* 0x0000000a06007c48 */ /* 0x001fc8000ffe0100 */
[----:B-1----:R-:W-:-:S13]  /*0050*/  ISETP.GE.AND P0, PT, R0, UR4, PT ;  /* 0x0000000400007c0c */ /* 0x002fda000bf06270 */
[----:B------:R-:W-:Y:S05]  /*0060*/  @P0 EXIT ;  /* 0x000000000000094d */ /* 0x000fea0003800000 */
[----:B------:R-:W0:Y:S01]  /*0070*/  LDC R7, c[0x0][0x3a4] ;  /* 0x0000e900ff077b82 */ /* 0x000e220000000800 */
[----:B------:R-:W1:Y:S01]  /*0080*/  LDCU.64 UR12, c[0x0][0x358] ;  /* 0x00006b00ff0c77ac */ /* 0x000e620008000a00 */
[----:B------:R-:W-:Y:S01]  /*0090*/  HFMA2 R10, -RZ, RZ, 0, 0 ;  /* 0x00000000ff0a7431 */ /* 0x000fe200000001ff */
[----:B0-----:R-:W-:-:S13]  /*00a0*/  ISETP.GE.AND P0, PT, R7, 0x1, PT ;  /* 0x000000010700780c */ /* 0x001fda0003f06270 */
[----:B-1----:R-:W-:Y:S05]  /*00b0*/  @!P0 BRA `(.L_x_41) ;  /* 0x0000000800d48947 */ /* 0x002fea0003800000 */
[C---:B------:R-:W-:Y:S01]  /*00c0*/  ISETP.GE.U32.AND P1, PT, R7.reuse, 0x10, PT ;  /* 0x000000100700780c */ /* 0x040fe20003f26070 */
[C---:B------:R-:W-:Y:S01]  /*00d0*/  IMAD R0, R7.reuse, UR10, RZ ;  /* 0x0000000a07007c24 */ /* 0x040fe2000f8e02ff */
[----:B------:R-:W-:Y:S01]  /*00e0*/  LOP3.LUT R22, R7, 0xf, RZ, 0xc0, !PT ;  /* 0x0000000f07167812 */ /* 0x000fe200078ec0ff */
[----:B------:R-:W-:Y:S01]  /*00f0*/  IMAD R8, R6, R7, RZ ;  /* 0x0000000706087224 */ /* 0x000fe200078e02ff */
[----:B------:R-:W-:Y:S01]  /*0100*/  MOV R9, RZ ;  /* 0x000000ff00097202 */ /* 0x000fe20000000f00 */
[----:B------:R-:W-:Y:S01]  /*0110*/  IMAD.MOV.U32 R10, RZ, RZ, RZ ;  /* 0x000000ffff0a7224 */ /* 0x000fe200078e00ff */
[----:B------:R-:W-:-:S07]  /*0120*/  ISETP.NE.AND P0, PT, R22, RZ, PT ;  /* 0x000000ff1600720c */ /* 0x000fce0003f05270 */
[----:B------:R-:W-:Y:S06]  /*0130*/  @!P1 BRA `(.L_x_42) ;  /* 0x0000000400109947 */ /* 0x000fec0003800000 */
[----:B------:R-:W0:Y:S01]  /*0140*/  LDC.64 R2, c[0x0][0x380] ;  /* 0x0000e000ff027b82 */ /* 0x000e220000000a00 */
[----:B------:R-:W-:Y:S01]  /*0150*/  LOP3.LUT R9, R7, 0x7ffffff0, RZ, 0xc0, !PT ;  /* 0x7ffffff007097812 */ /* 0x000fe200078ec0ff */
[----:B------:R-:W-:-:S03]  /*0160*/  IMAD.MOV.U32 R10, RZ, RZ, RZ ;  /* 0x000000ffff0a7224 */ /* 0x000fc600078e00ff */
[----:B------:R-:W-:-:S03]  /*0170*/  IADD3 R11, PT, PT, -R9, RZ, RZ ;  /* 0x000000ff090b7210 */ /* 0x000fc60007ffe1ff */
[----:B------:R-:W1:Y:S01]  /*0180*/  LDC.64 R4, c[0x0][0x388] ;  /* 0x0000e200ff047b82 */ /* 0x000e620000000a00 */
[----:B0-----:R-:W-:-:S03]  /*0190*/  IMAD.WIDE.U32 R2, R0, 0x4, R2 ;  /* 0x0000000400027825 */ /* 0x001fc600078e0002 */
[----:B------:R-:W-:Y:S01]  /*01a0*/  IADD3 R13, P1, PT, R2, 0x20, RZ ;  /* 0x00000020020d7810 */ /* 0x000fe20007f3e0ff */
[----:B-1----:R-:W-:-:S04]  /*01b0*/  IMAD.WIDE.U32 R4, R8, 0x4, R4 ;  /* 0x0000000408047825 */ /* 0x002fc800078e0004 */
[----:B------:R-:W-:Y:S01]  /*01c0*/  IMAD.X R12, RZ, RZ, R3, P1 ;  /* 0x000000ffff0c7224 */ /* 0x000fe200008e0603 */
[----:B------:R-:W-:-:S04]  /*01d0*/  IADD3 R2, P2, PT, R4, 0x20, RZ ;  /* 0x0000002004027810 */ /* 0x000fc80007f5e0ff */
[----:B------:R-:W-:-:S09]  /*01e0*/  IADD3.X R3, PT, PT, RZ, R5, RZ, P2, !PT ;  /* 0x00000005ff037210 */ /* 0x000fd200017fe4ff */
.L_x_43:
[----:B------:R-:W-:Y:S01]  /*01f0*/  IMAD.MOV.U32 R4, RZ, RZ, R13 ;  /* 0x000000ffff047224 */ /* 0x000fe200078e000d */
[----:B------:R-:W-:Y:S01]  /*0200*/  MOV R5, R12 ;  /* 0x0000000c00057202 */ /* 0x000fe20000000f00 */
[----:B------:R-:W2:Y:S04]  /*0210*/  LDG.E.CONSTANT R26, desc[UR12][R2.64+-0x1c] ;  /* 0xffffe40c021a7981 */ /* 0x000ea8000c1e9900 */
[----:B------:R-:W3:Y:S04]  /*0220*/  LDG.E.CONSTANT R13, desc[UR12][R4.64+-0x20] ;  /* 0xffffe00c040d7981 */ /* 0x000ee8000c1e9900 */
[----:B------:R-:W3:Y:S04]  /*0230*/  LDG.E.CONSTANT R12, desc[UR12][R2.64+-0x20] ;  /* 0xffffe00c020c7981 */ /* 0x000ee8000c1e9900 */
[----:B------:R-:W2:Y:S04]  /*0240*/  LDG.E.CONSTANT R17, desc[UR12][R4.64+-0x1c] ;  /* 0xffffe40c04117981 */ /* 0x000ea8000c1e9900 */
[----:B------:R-:W4:Y:S04]  /*0250*/  LDG.E.CONSTANT R18, desc[UR12][R4.64+-0x18] ;  /* 0xffffe80c04127981 */ /* 0x000f28000c1e9900 */
        /* <DEDUP_REMOVED lines=8> */
[----:B---3--:R-:W-:-:S03]  /*02e0*/  FFMA R14, R13, R12, R10 ;  /* 0x0000000c0d0e7223 */ /* 0x008fc6000000000a */
[----:B------:R-:W3:Y:S04]  /*02f0*/  LDG.E.CONSTANT R10, desc[UR12][R4.64+-0x8] ;  /* 0xfffff80c040a7981 */ /* 0x000ee8000c1e9900 */
[----:B------:R-:W3:Y:S01]  /*0300*/  LDG.E.CONSTANT R13, desc[UR12][R2.64+-0x8] ;  /* 0xfffff80c020d7981 */ /* 0x000ee2000c1e9900 */
[----:B--2---:R-:W-:-:S03]  /*0310*/  FFMA R27, R17, R26, R14 ;  /* 0x0000001a111b7223 */ /* 0x004fc6000000000e */
[----:B------:R-:W2:Y:S04]  /*0320*/  LDG.E.CONSTANT R12, desc[UR12][R4.64+-0x4] ;  /* 0xfffffc0c040c7981 */ /* 0x000ea8000c1e9900 */
[----:B------:R-:W2:Y:S04]  /*0330*/  LDG.E.CONSTANT R14, desc[UR12][R4.64] ;  /* 0x0000000c040e7981 */ /* 0x000ea8000c1e9900 */
[----:B------:R-:W2:Y:S01]  /*0340*/  LDG.E.CONSTANT R17, desc[UR12][R2.64] ;  /* 0x0000000c02117981 */ /* 0x000ea2000c1e9900 */
[----:B----4-:R-:W-:-:S03]  /*0350*/  FFMA R21, R18, R21, R27 ;  /* 0x0000001512157223 */ /* 0x010fc6000000001b */
[----:B------:R-:W4:Y:S01]  /*0360*/  LDG.E.CONSTANT R18, desc[UR12][R4.64+0x4] ;  /* 0x0000040c04127981 */ /* 0x000f22000c1e9900 */
[----:B-----5:R-:W-:-:S03]  /*0370*/  FFMA R25, R24, R25, R21 ;  /* 0x0000001918197223 */ /* 0x020fc60000000015 */
[----:B------:R-:W4:Y:S01]  /*0380*/  LDG.E.CONSTANT R21, desc[UR12][R2.64+0x4] ;  /* 0x0000040c02157981 */ /* 0x000f22000c1e9900 */
[----:B------:R-:W-:-:S03]  /*0390*/  FFMA R25, R20, R23, R25 ;  /* 0x0000001714197223 */ /* 0x000fc60000000019 */
[----:B------:R-:W5:Y:S04]  /*03a0*/  LDG.E.CONSTANT R20, desc[UR12][R4.64+0x8] ;  /* 0x0000080c04147981 */ /* 0x000f68000c1e9900 */
[----:B------:R-:W5:Y:S01]  /*03b0*/  LDG.E.CONSTANT R23, desc[UR12][R2.64+0x8] ;  /* 0x0000080c02177981 */ /* 0x000f62000c1e9900 */
[----:B------:R-:W-:-:S03]  /*03c0*/  FFMA R25, R16, R19, R25 ;  /* 0x0000001310197223 */ /* 0x000fc60000000019 */
        /* <DEDUP_REMOVED lines=8> */
[----:B------:R-:W2:Y:S01]  /*0450*/  LDG.E.CONSTANT R15, desc[UR12][R2.64+0x14] ;  /* 0x0000140c020f7981 */ /* 0x000ea2000c1e9900 */
[----:B------:R-:W-:-:S03]  /*0460*/  FFMA R27, R14, R17, R25 ;  /* 0x000000110e1b7223 */ /* 0x000fc60000000019 */
[----:B------:R-:W2:Y:S04]  /*0470*/  LDG.E.CONSTANT R17, desc[UR12][R4.64+0x18] ;  /* 0x0000180c04117981 */ /* 0x000ea8000c1e9900 */
[----:B------:R-:W2:Y:S04]  /*0480*/  LDG.E.CONSTANT R14, desc[UR12][R2.64+0x18] ;  /* 0x0000180c020e7981 */ /* 0x000ea8000c1e9900 */
[----:B------:R0:W2:Y:S01]  /*0490*/  LDG.E.CONSTANT R25, desc[UR12][R2.64+0x1c] ;  /* 0x00001c0c02197981 */ /* 0x0000a2000c1e9900 */
[----:B----4-:R-:W-:Y:S01]  /*04a0*/  FFMA R21, R18, R21, R27 ;  /* 0x0000001512157223 */ /* 0x010fe2000000001b */
[----:B------:R-:W-:-:S03]  /*04b0*/  VIADD R11, R11, 0x10 ;  /* 0x000000100b0b7836 */ /* 0x000fc60000000000 */
[----:B-----5:R-:W-:Y:S02]  /*04c0*/  FFMA R21, R20, R23, R21 ;  /* 0x0000001714157223 */ /* 0x020fe40000000015 */
[----:B------:R-:W-:Y:S02]  /*04d0*/  ISETP.NE.AND P1, PT, R11, RZ, PT ;  /* 0x000000ff0b00720c */ /* 0x000fe40003f25270 */
[----:B------:R-:W-:Y:S01]  /*04e0*/  FFMA R19, R16, R19, R21 ;  /* 0x0000001310137223 */ /* 0x000fe20000000015 */
[----:B0-----:R-:W-:-:S05]  /*04f0*/  IADD3 R2, P3, PT, R2, 0x40, RZ ;  /* 0x0000004002027810 */ /* 0x001fca0007f7e0ff */
[----:B------:R-:W-:Y:S02]  /*0500*/  IMAD.X R3, RZ, RZ, R3, P3 ;  /* 0x000000ffff037224 */ /* 0x000fe400018e0603 */
[----:B---3--:R-:W-:-:S04]  /*0510*/  FFMA R13, R10, R13, R19 ;  /* 0x0000000d0a0d7223 */ /* 0x008fc80000000013 */
[----:B--2---:R-:W-:Y:S01]  /*0520*/  FFMA R12, R12, R15, R13 ;  /* 0x0000000f0c0c7223 */ /* 0x004fe2000000000d */
[----:B------:R-:W-:-:S03]  /*0530*/  IADD3 R13, P2, PT, R4, 0x40, RZ ;  /* 0x00000040040d7810 */ /* 0x000fc60007f5e0ff */
[----:B------:R-:W-:Y:S01]  /*0540*/  FFMA R17, R17, R14, R12 ;  /* 0x0000000e11117223 */ /* 0x000fe2000000000c */
[----:B------:R-:W-:-:S03]  /*0550*/  IADD3.X R12, PT, PT, RZ, R5, RZ, P2, !PT ;  /* 0x00000005ff0c7210 */ /* 0x000fc600017fe4ff */
[----:B------:R-:W-:Y:S01]  /*0560*/  FFMA R10, R24, R25, R17 ;  /* 0x00000019180a7223 */ /* 0x000fe20000000011 */
[----:B------:R-:W-:Y:S06]  /*0570*/  @P1 BRA `(.L_x_43) ;  /* 0xfffffffc001c1947 */ /* 0x000fec000383ffff */
.L_x_42:
[----:B------:R-:W-:Y:S05]  /*0580*/  @!P0 BRA `(.L_x_41) ;  /* 0x0000000400a08947 */ /* 0x000fea0003800000 */
[----:B------:R-:W-:Y:S02]  /*0590*/  ISETP.GE.U32.AND P1, PT, R22, 0x8, PT ;  /* 0x000000081600780c */ /* 0x000fe40003f26070 */
[----:B------:R-:W-:-:S04]  /*05a0*/  LOP3.LUT R18, R7, 0x7, RZ, 0xc0, !PT ;  /* 0x0000000707127812 */ /* 0x000fc800078ec0ff */
[----:B------:R-:W-:-:S07]  /*05b0*/  ISETP.NE.AND P0, PT, R18, RZ, PT ;  /* 0x000000ff1200720c */ /* 0x000fce0003f05270 */
[----:B------:R-:W-:Y:S06]  /*05c0*/  @!P1 BRA `(.L_x_44) ;  /* 0x0000000000a49947 */ /* 0x000fec0003800000 */
[----:B------:R-:W0:Y:S01]  /*05d0*/  LDC.64 R12, c[0x0][0x388] ;  /* 0x0000e200ff0c7b82 */ /* 0x000e220000000a00 */
[-C--:B------:R-:W-:Y:S01]  /*05e0*/  IADD3 R19, P1, PT, R0, R9.reuse, RZ ;  /* 0x0000000900137210 */ /* 0x080fe20007f3e0ff */
[C---:B------:R-:W-:Y:S01]  /*05f0*/  IMAD.IADD R23, R8.reuse, 0x1, R9 ;  /* 0x0000000108177824 */ /* 0x040fe200078e0209 */
[-C--:B------:R-:W-:Y:S02]  /*0600*/  IADD3 R16, P2, PT, R8, R9.reuse, RZ ;  /* 0x0000000908107210 */ /* 0x080fe40007f5e0ff */
[----:B------:R-:W-:Y:S02]  /*0610*/  IADD3 R11, PT, PT, R0, R9, RZ ;  /* 0x00000009000b7210 */ /* 0x000fe40007ffe0ff */
[----:B------:R-:W-:Y:S01]  /*0620*/  IADD3.X R20, PT, PT, RZ, RZ, RZ, P1, !PT ;  /* 0x000000ffff147210 */ /* 0x000fe20000ffe4ff */
[----:B------:R-:W1:Y:S01]  /*0630*/  LDC.64 R4, c[0x0][0x380] ;  /* 0x0000e000ff047b82 */ /* 0x000e620000000a00 */
[----:B------:R-:W-:-:S07]  /*0640*/  IADD3.X R17, PT, PT, RZ, RZ, RZ, P2, !PT ;  /* 0x000000ffff117210 */ /* 0x000fce00017fe4ff */
[----:B------:R-:W2:Y:S08]  /*0650*/  LDC.64 R2, c[0x0][0x388] ;  /* 0x0000e200ff027b82 */ /* 0x000eb00000000a00 */
[----:B------:R-:W3:Y:S01]  /*0660*/  LDC.64 R14, c[0x0][0x380] ;  /* 0x0000e000ff0e7b82 */ /* 0x000ee20000000a00 */
[----:B0-----:R-:W-:-:S06]  /*0670*/  IMAD.WIDE.U32 R22, R23, 0x4, R12 ;  /* 0x0000000417167825 */ /* 0x001fcc00078e000c */
[----:B------:R-:W4:Y:S01]  /*0680*/  LDG.E.CONSTANT R23, desc[UR12][R22.64] ;  /* 0x0000000c16177981 */ /* 0x000f22000c1e9900 */
[----:B-1----:R-:W-:-:S04]  /*0690*/  LEA R4, P1, R19, R4, 0x2 ;  /* 0x0000000413047211 */ /* 0x002fc800078210ff */
[----:B------:R-:W-:Y:S02]  /*06a0*/  LEA.HI.X R5, R19, R5, R20, 0x2, P1 ;  /* 0x0000000513057211 */ /* 0x000fe400008f1414 */
[----:B--2---:R-:W-:-:S03]  /*06b0*/  LEA R2, P2, R16, R2, 0x2 ;  /* 0x0000000210027211 */ /* 0x004fc600078410ff */
[----:B------:R-:W2:Y:S01]  /*06c0*/  LDG.E.CONSTANT R24, desc[UR12][R4.64+0x4] ;  /* 0x0000040c04187981 */ /* 0x000ea2000c1e9900 */
[----:B------:R-:W-:-:S03]  /*06d0*/  LEA.HI.X R3, R16, R3, R17, 0x2, P2 ;  /* 0x0000000310037211 */ /* 0x000fc600010f1411 */
[----:B------:R-:W5:Y:S01]  /*06e0*/  LDG.E.CONSTANT R26, desc[UR12][R4.64+0x8] ;  /* 0x0000080c041a7981 */ /* 0x000f62000c1e9900 */
[----:B---3--:R-:W-:-:S03]  /*06f0*/  IMAD.WIDE.U32 R14, R11, 0x4, R14 ;  /* 0x000000040b0e7825 */ /* 0x008fc600078e000e */
[----:B------:R-:W2:Y:S04]  /*0700*/  LDG.E.CONSTANT R25, desc[UR12][R2.64+0x4] ;  /* 0x0000040c02197981 */ /* 0x000ea8000c1e9900 */
[----:B------:R-:W4:Y:S04]  /*0710*/  LDG.E.CONSTANT R21, desc[UR12][R14.64] ;  /* 0x0000000c0e157981 */ /* 0x000f28000c1e9900 */
[----:B------:R-:W5:Y:S04]  /*0720*/  LDG.E.CONSTANT R27, desc[UR12][R2.64+0x8] ;  /* 0x0000080c021b7981 */ /* 0x000f68000c1e9900 */
[----:B------:R-:W3:Y:S04]  /*0730*/  LDG.E.CONSTANT R19, desc[UR12][R4.64+0xc] ;  /* 0x00000c0c04137981 */ /* 0x000ee8000c1e9900 */
        /* <DEDUP_REMOVED lines=8> */
[----:B------:R-:W3:Y:S01]  /*07c0*/  LDG.E.CONSTANT R22, desc[UR12][R2.64+0x1c] ;  /* 0x00001c0c02167981 */ /* 0x000ee2000c1e9900 */
[----:B------:R-:W-:-:S02]  /*07d0*/  VIADD R9, R9, 0x8 ;  /* 0x0000000809097836 */ /* 0x000fc40000000000 */
[----:B----4-:R-:W-:-:S04]  /*07e0*/  FFMA R21, R21, R23, R10 ;  /* 0x0000001715157223 */ /* 0x010fc8000000000a */
[----:B--2---:R-:W-:-:S04]  /*07f0*/  FFMA R21, R24, R25, R21 ;  /* 0x0000001918157223 */ /* 0x004fc80000000015 */
[----:B-----5:R-:W-:-:S04]  /*0800*/  FFMA R26, R26, R27, R21 ;  /* 0x0000001b1a1a7223 */ /* 0x020fc80000000015 */
[----:B---3--:R-:W-:-:S04]  /*0810*/  FFMA R19, R19, R20, R26 ;  /* 0x0000001413137223 */ /* 0x008fc8000000001a */
[----:B------:R-:W-:-:S04]  /*0820*/  FFMA R16, R16, R17, R19 ;  /* 0x0000001110107223 */ /* 0x000fc80000000013 */
[----:B------:R-:W-:-:S04]  /*0830*/  FFMA R14, R13, R14, R16 ;  /* 0x0000000e0d0e7223 */ /* 0x000fc80000000010 */
[----:B------:R-:W-:-:S04]  /*0840*/  FFMA R12, R11, R12, R14 ;  /* 0x0000000c0b0c7223 */ /* 0x000fc8000000000e */
[----:B------:R-:W-:-:S07]  /*0850*/  FFMA R10, R15, R22, R12 ;  /* 0x000000160f0a7223 */ /* 0x000fce000000000c */
.L_x_44:
[----:B------:R-:W-:Y:S05]  /*0860*/  @!P0 BRA `(.L_x_41) ;  /* 0x0000000000e88947 */ /* 0x000fea0003800000 */
[----:B------:R-:W-:Y:S02]  /*0870*/  ISETP.GE.U32.AND P1, PT, R18, 0x4, PT ;  /* 0x000000041200780c */ /* 0x000fe40003f26070 */
[----:B------:R-:W-:-:S04]  /*0880*/  LOP3.LUT R7, R7, 0x3, RZ, 0xc0, !PT ;  /* 0x0000000307077812 */ /* 0x000fc800078ec0ff */
[----:B------:R-:W-:-:S07]  /*0890*/  ISETP.NE.AND P0, PT, R7, RZ, PT ;  /* 0x000000ff0700720c */ /* 0x000fce0003f05270 */
[----:B------:R-:W-:Y:S06]  /*08a0*/  @!P1 BRA `(.L_x_45) ;  /* 0x0000000000749947 */ /* 0x000fec0003800000 */
[----:B------:R-:W0:Y:S01]  /*08b0*/  LDC.64 R14, c[0x0][0x380] ;  /* 0x0000e000ff0e7b82 */ /* 0x000e220000000a00 */
[CC--:B------:R-:W-:Y:S02]  /*08c0*/  IADD3 R16, P1, PT, R0.reuse, R9.reuse, RZ ;  /* 0x0000000900107210 */ /* 0x0c0fe40007f3e0ff */
[-C--:B------:R-:W-:Y:S02]  /*08d0*/  IADD3 R11, PT, PT, R0, R9.reuse, RZ ;  /* 0x00000009000b7210 */ /* 0x080fe40007ffe0ff */
[CC--:B------:R-:W-:Y:S01]  /*08e0*/  IADD3 R17, PT, PT, R8.reuse, R9.reuse, RZ ;  /* 0x0000000908117210 */ /* 0x0c0fe20007ffe0ff */
[----:B------:R-:W-:Y:S01]  /*08f0*/  IMAD.X R18, RZ, RZ, RZ, P1 ;  /* 0x000000ffff127224 */ /* 0x000fe200008e06ff */
[----:B------:R-:W-:Y:S01]  /*0900*/  IADD3 R19, P2, PT, R8, R9, RZ ;  /* 0x0000000908137210 */ /* 0x000fe20007f5e0ff */
[----:B------:R-:W1:Y:S03]  /*0910*/  LDC.64 R12, c[0x0][0x388] ;  /* 0x0000e200ff0c7b82 */ /* 0x000e660000000a00 */
[----:B------:R-:W-:-:S05]  /*0920*/  IADD3.X R20, PT, PT, RZ, RZ, RZ, P2, !PT ;  /* 0x000000ffff147210 */ /* 0x000fca00017fe4ff */
[----:B------:R-:W2:Y:S08]  /*0930*/  LDC.64 R4, c[0x0][0x380] ;  /* 0x0000e000ff047b82 */ /* 0x000eb00000000a00 */
[----:B------:R-:W3:Y:S01]  /*0940*/  LDC.64 R2, c[0x0][0x388] ;  /* 0x0000e200ff027b82 */ /* 0x000ee20000000a00 */
[----:B0-----:R-:W-:-:S06]  /*0950*/  IMAD.WIDE.U32 R14, R11, 0x4, R14 ;  /* 0x000000040b0e7825 */ /* 0x001fcc00078e000e */
[----:B------:R-:W4:Y:S01]  /*0960*/  LDG.E.CONSTANT R15, desc[UR12][R14.64] ;  /* 0x0000000c0e0f7981 */ /* 0x000f22000c1e9900 */
[----:B-1----:R-:W-:-:S06]  /*0970*/  IMAD.WIDE.U32 R12, R17, 0x4, R12 ;  /* 0x00000004110c7825 */ /* 0x002fcc00078e000c */
[----:B------:R-:W4:Y:S01]  /*0980*/  LDG.E.CONSTANT R12, desc[UR12][R12.64] ;  /* 0x0000000c0c0c7981 */ /* 0x000f22000c1e9900 */
[----:B--2---:R-:W-:-:S04]  /*0990*/  LEA R4, P1, R16, R4, 0x2 ;  /* 0x0000000410047211 */ /* 0x004fc800078210ff */
[----:B------:R-:W-:Y:S02]  /*09a0*/  LEA.HI.X R5, R16, R5, R18, 0x2, P1 ;  /* 0x0000000510057211 */ /* 0x000fe400008f1412 */
[----:B---3--:R-:W-:-:S03]  /*09b0*/  LEA R2, P2, R19, R2, 0x2 ;  /* 0x0000000213027211 */ /* 0x008fc600078410ff */
[----:B------:R-:W2:Y:S01]  /*09c0*/  LDG.E.CONSTANT R11, desc[UR12][R4.64+0x4] ;  /* 0x0000040c040b7981 */ /* 0x000ea2000c1e9900 */
[----:B------:R-:W-:-:S03]  /*09d0*/  LEA.HI.X R3, R19, R3, R20, 0x2, P2 ;  /* 0x0000000313037211 */ /* 0x000fc600010f1414 */
[----:B------:R-:W3:Y:S04]  /*09e0*/  LDG.E.CONSTANT R17, desc[UR12][R4.64+0x8] ;  /* 0x0000080c04117981 */ /* 0x000ee8000c1e9900 */
[----:B------:R-:W2:Y:S04]  /*09f0*/  LDG.E.CONSTANT R16, desc[UR12][R2.64+0x4] ;  /* 0x0000040c02107981 */ /* 0x000ea8000c1e9900 */
[----:B------:R-:W3:Y:S04]  /*0a00*/  LDG.E.CONSTANT R18, desc[UR12][R2.64+0x8] ;  /* 0x0000080c02127981 */ /* 0x000ee8000c1e9900 */
[----:B------:R-:W5:Y:S04]  /*0a10*/  LDG.E.CONSTANT R19, desc[UR12][R4.64+0xc] ;  /* 0x00000c0c04137981 */ /* 0x000f68000c1e9900 */
[----:B------:R-:W5:Y:S01]  /*0a20*/  LDG.E.CONSTANT R20, desc[UR12][R2.64+0xc] ;  /* 0x00000c0c02147981 */ /* 0x000f62000c1e9900 */
[----:B------:R-:W-:Y:S01]  /*0a30*/  IADD3 R9, PT, PT, R9, 0x4, RZ ;  /* 0x0000000409097810 */ /* 0x000fe20007ffe0ff */
[----:B----4-:R-:W-:-:S04]  /*0a40*/  FFMA R10, R15, R12, R10 ;  /* 0x0000000c0f0a7223 */ /* 0x010fc8000000000a */
[----:B--2---:R-:W-:-:S04]  /*0a50*/  FFMA R10, R11, R16, R10 ;  /* 0x000000100b0a7223 */ /* 0x004fc8000000000a */
[----:B---3--:R-:W-:-:S04]  /*0a60*/  FFMA R10, R17, R18, R10 ;  /* 0x00000012110a7223 */ /* 0x008fc8000000000a */
[----:B-----5:R-:W-:-:S07]  /*0a70*/  FFMA R10, R19, R20, R10 ;  /* 0x00000014130a7223 */ /* 0x020fce000000000a */
.L_x_45:
[----:B------:R-:W-:Y:S05]  /*0a80*/  @!P0 BRA `(.L_x_41) ;  /* 0x0000000000608947 */ /* 0x000fea0003800000 */
[----:B------:R-:W0:Y:S01]  /*0a90*/  LDC.64 R2, c[0x0][0x388] ;  /* 0x0000e200ff027b82 */ /* 0x000e220000000a00 */
[----:B------:R-:W-:Y:S01]  /*0aa0*/  IMAD.IADD R11, R8, 0x1, R9 ;  /* 0x00000001080b7824 */ /* 0x000fe200078e0209 */
[----:B------:R-:W-:Y:S01]  /*0ab0*/  IADD3 R9, PT, PT, R0, R9, RZ ;  /* 0x0000000900097210 */ /* 0x000fe20007ffe0ff */
[----:B------:R-:W-:-:S05]  /*0ac0*/  IMAD.MOV R7, RZ, RZ, -R7 ;  /* 0x000000ffff077224 */ /* 0x000fca00078e0a07 */
[----:B------:R-:W1:Y:S01]  /*0ad0*/  LDC.64 R4, c[0x0][0x380] ;  /* 0x0000e000ff047b82 */ /* 0x000e620000000a00 */
[----:B0-----:R-:W-:-:S04]  /*0ae0*/  IMAD.WIDE.U32 R2, R11, 0x4, R2 ;  /* 0x000000040b027825 */ /* 0x001fc800078e0002 */
[----:B------:R-:W-:Y:S01]  /*0af0*/  IMAD.MOV.U32 R11, RZ, RZ, R3 ;  /* 0x000000ffff0b7224 */ /* 0x000fe200078e0003 */
[----:B------:R-:W-:Y:S01]  /*0b00*/  MOV R8, R2 ;  /* 0x0000000200087202 */ /* 0x000fe20000000f00 */
[----:B-1----:R-:W-:-:S03]  /*0b10*/  IMAD.WIDE.U32 R4, R9, 0x4, R4 ;  /* 0x0000000409047825 */ /* 0x002fc600078e0004 */
[----:B------:R-:W-:Y:S02]  /*0b20*/  MOV R2, R4 ;  /* 0x0000000400027202 */ /* 0x000fe40000000f00 */
[----:B------:R-:W-:-:S07]  /*0b30*/  MOV R9, R5 ;  /* 0x0000000500097202 */ /* 0x000fce0000000f00 */
.L_x_46:
[----:B------:R-:W-:Y:S01]  /*0b40*/  MOV R3, R9 ;  /* 0x0000000900037202 */ /* 0x000fe20000000f00 */
[----:B------:R-:W-:Y:S01]  /*0b50*/  IMAD.MOV.U32 R5, RZ, RZ, R11 ;  /* 0x000000ffff057224 */ /* 0x000fe200078e000b */
[----:B------:R-:W-:-:S04]  /*0b60*/  MOV R4, R8 ;  /* 0x0000000800047202 */ /* 0x000fc80000000f00 */
[----:B------:R0:W2:Y:S04]  /*0b70*/  LDG.E.CONSTANT R3, desc[UR12][R2.64] ;  /* 0x0000000c02037981 */ /* 0x0000a8000c1e9900 */
[----:B------:R-:W2:Y:S01]  /*0b80*/  LDG.E.CONSTANT R0, desc[UR12][R4.64] ;  /* 0x0000000c04007981 */ /* 0x000ea2000c1e9900 */
[----:B------:R-:W-:Y:S02]  /*0b90*/  IADD3 R7, PT, PT, R7, 0x1, RZ ;  /* 0x0000000107077810 */ /* 0x000fe40007ffe0ff */
[----:B------:R-:W-:Y:S02]  /*0ba0*/  IADD3 R8, P1, PT, R8, 0x4, RZ ;  /* 0x0000000408087810 */ /* 0x000fe40007f3e0ff */
[----:B------:R-:W-:Y:S02]  /*0bb0*/  ISETP.NE.AND P0, PT, R7, RZ, PT ;  /* 0x000000ff0700720c */ /* 0x000fe40003f05270 */
[----:B0-----:R-:W-:-:S02]  /*0bc0*/  IADD3 R2, P2, PT, R2, 0x4, RZ ;  /* 0x0000000402027810 */ /* 0x001fc40007f5e0ff */
[----:B------:R-:W-:-:S03]  /*0bd0*/  IADD3.X R11, PT, PT, RZ, R11, RZ, P1, !PT ;  /* 0x0000000bff0b7210 */ /* 0x000fc60000ffe4ff */
[----:B------:R-:W-:Y:S02]  /*0be0*/  IMAD.X R9, RZ, RZ, R9, P2 ;  /* 0x000000ffff097224 */ /* 0x000fe400010e0609 */
[----:B--2---:R-:W-:-:S04]  /*0bf0*/  FFMA R10, R3, R0, R10 ;  /* 0x00000000030a7223 */ /* 0x004fc8000000000a */
[----:B------:R-:W-:Y:S05]  /*0c00*/  @P0 BRA `(.L_x_46) ;  /* 0xfffffffc00cc0947 */ /* 0x000fea000383ffff */
.L_x_41:
[----:B------:R-:W-:Y:S01]  /*0c10*/  I2FP.F32.U32 R3, UR4 ;  /* 0x0000000400037c45 */ /* 0x000fe20008201000 */
[----:B------:R-:W-:Y:S01]  /*0c20*/  BSSY.RECONVERGENT B0, `(.L_x_47) ;  /* 0x000000f000007945 */ /* 0x000fe20003800200 */
[----:B------:R-:W-:Y:S02]  /*0c30*/  IADD3 R0, PT, PT, -R6, UR10, RZ ;  /* 0x0000000a06007c10 */ /* 0x000fe4000fffe1ff */
[----:B------:R-:W0:Y:S02]  /*0c40*/  MUFU.RCP R2, R3 ;  /* 0x0000000300027308 */ /* 0x000e240000001000 */
[----:B------:R-:W-:-:S05]  /*0c50*/  I2FP.F32.S32 R0, R0 ;  /* 0x0000000000007245 */ /* 0x000fca0000201400 */
[----:B------:R-:W-:-:S04]  /*0c60*/  FMUL R0, R0, 0.61803400516510009766 ;  /* 0x3f1e377a00007820 */ /* 0x000fc80000400000 */
[----:B------:R-:W1:Y:S01]  /*0c70*/  FCHK P0, R0, R3 ;  /* 0x0000000300007302 */ /* 0x000e620000000000 */
[----:B0-----:R-:W-:-:S04]  /*0c80*/  FFMA R5, -R3, R2, 1 ;  /* 0x3f80000003057423 */ /* 0x001fc80000000102 */
[----:B------:R-:W-:-:S04]  /*0c90*/  FFMA R5, R2, R5, R2 ;  /* 0x0000000502057223 */ /* 0x000fc80000000002 */
[----:B------:R-:W-:-:S04]  /*0ca0*/  FFMA R2, R0, R5, RZ ;  /* 0x0000000500027223 */ /* 0x000fc800000000ff */
[----:B------:R-:W-:-:S04]  /*0cb0*/  FFMA R4, -R3, R2, R0 ;  /* 0x0000000203047223 */ /* 0x000fc80000000100 */
[----:B------:R-:W-:Y:S01]  /*0cc0*/  FFMA R2, R5, R4, R2 ;  /* 0x0000000405027223 */ /* 0x000fe20000000002 */
[----:B-1----:R-:W-:Y:S06]  /*0cd0*/  @!P0 BRA `(.L_x_48) ;  /* 0x00000000000c8947 */ /* 0x002fec0003800000 */
[----:B------:R-:W-:-:S07]  /*0ce0*/  MOV R2, 0xd00 ;  /* 0x00000d0000027802 */ /* 0x000fce0000000f00 */
[----:B------:R-:W-:Y:S05]  /*0cf0*/  CALL.REL.NOINC `($__internal_3_$__cuda_sm3x_div_rn_noftz_f32_slowpath) ;  /* 0x0000001000987944 */ /* 0x000fea0003c00000 */
[----:B------:R-:W-:-:S07]  /*0d00*/  MOV R2, R0 ;  /* 0x0000000000027202 */ /* 0x000fce0000000f00 */
.L_x_48:
[----:B------:R-:W-:Y:S05]  /*0d10*/  BSYNC.RECONVERGENT B0 ;  /* 0x0000000000007941 */ /* 0x000fea0003800200 */
.L_x_47:
[----:B------:R-:W0:Y:S01]  /*0d20*/  LDCU UR4, c[0x0][0x3a8] ;  /* 0x00007500ff0477ac */ /* 0x000e220008000800 */
[----:B------:R-:W-:Y:S01]  /*0d30*/  FADD R2, R2, 1 ;  /* 0x3f80000002027421 */ /* 0x000fe20000000000 */
[----:B------:R-:W-:Y:S02]  /*0d40*/  HFMA2 R0, -RZ, RZ, 0.96630859375, -0.0022525787353515625 ;  /* 0x3bbb989dff007431 */ /* 0x000fe400000001ff */
[----:B------:R-:W-:Y:S01]  /*0d50*/  IMAD.MOV.U32 R5, RZ, RZ, 0x437c0000 ;  /* 0x437c0000ff057424 */ /* 0x000fe200078e00ff */
[----:B------:R-:W1:Y:S01]  /*0d60*/  S2UR UR5, SR_CgaCtaId ;  /* 0x00000000000579c3 */ /* 0x000e620000008800 */
[----:B------:R-:W2:Y:S01]  /*0d70*/  LDCU UR6, c[0x0][0x3a0] ;  /* 0x00007400ff0677ac */ /* 0x000ea20008000800 */
[----:B------:R-:W-:Y:S02]  /*0d80*/  HFMA2 R23, -RZ, RZ, 0, 0 ;  /* 0x00000000ff177431 */ /* 0x000fe400000001ff */
[----:B0-----:R-:W-:Y:S01]  /*0d90*/  FMUL R3, R2, UR4 ;  /* 0x0000000402037c20 */ /* 0x001fe20008400000 */
[----:B------:R-:W-:-:S03]  /*0da0*/  UMOV UR4, 0x400 ;  /* 0x0000040000047882 */ /* 0x000fc60000000000 */
[----:B------:R-:W-:Y:S01]  /*0db0*/  FMUL R3, R3, R10 ;  /* 0x0000000a03037220 */ /* 0x000fe20000400000 */
[----:B--2---:R-:W-:Y:S02]  /*0dc0*/  UISETP.GE.U32.AND UP1, UPT, UR6, 0x10, UPT ;  /* 0x000000100600788c */ /* 0x004fe4000bf26070 */
[----:B------:R-:W-:Y:S01]  /*0dd0*/  ULOP3.LUT UR7, UR6, 0xf, URZ, 0xc0, !UPT ;  /* 0x0000000f06077892 */ /* 0x000fe2000f8ec0ff */
[----:B------:R-:W-:Y:S01]  /*0de0*/  FFMA.SAT R0, R3, R0, 0.5 ;  /* 0x3f00000003007423 */ /* 0x000fe20000002000 */
[----:B-1----:R-:W-:-:S03]  /*0df0*/  ULEA UR5, UR5, UR4, 0x18 ;  /* 0x0000000405057291 */ /* 0x002fc6000f8ec0ff */
[----:B------:R-:W-:Y:S01]  /*0e00*/  FFMA.RM R0, R0, R5, 12582913 ;  /* 0x4b40000100007423 */ /* 0x000fe20000004005 */
[----:B------:R-:W-:Y:S01]  /*0e10*/  UISETP.NE.AND UP0, UPT, UR7, URZ, UPT ;  /* 0x000000ff0700728c */ /* 0x000fe2000bf05270 */
[----:B------:R-:W-:Y:S02]  /*0e20*/  UMOV UR4, URZ ;  /* 0x000000ff00047c82 */ /* 0x000fe40008000000 */
[----:B------:R-:W-:-:S04]  /*0e30*/  FADD R2, R0, -12583039 ;  /* 0xcb40007f00027421 */ /* 0x000fc80000000000 */
[----:B------:R-:W-:-:S04]  /*0e40*/  FFMA R2, R3, 1.4426950216293334961, -R2 ;  /* 0x3fb8aa3b03027823 */ /* 0x000fc80000000802 */
[----:B------:R-:W-:Y:S01]  /*0e50*/  FFMA R2, R3, 1.925963033500011079e-08, R2 ;  /* 0x32a5706003027823 */ /* 0x000fe20000000002 */
[----:B------:R-:W-:Y:S02]  /*0e60*/  SHF.L.U32 R3, R0, 0x17, RZ ;  /* 0x0000001700037819 */ /* 0x000fe400000006ff */
[----:B------:R-:W-:-:S03]  /*0e70*/  LEA R0, R6, UR5, 0x2 ;  /* 0x0000000506007c11 */ /* 0x000fc6000f8e10ff */
[----:B------:R-:W0:Y:S02]  /*0e80*/  MUFU.EX2 R2, R2 ;  /* 0x0000000200027308 */ /* 0x000e240000000800 */
[----:B0-----:R-:W-:-:S05]  /*0e90*/  FMUL R3, R3, R2 ;  /* 0x0000000203037220 */ /* 0x001fca0000400000 */
[----:B------:R0:W-:Y:S01]  /*0ea0*/  STS [R0], R3 ;  /* 0x0000000300007388 */ /* 0x0001e20000000800 */
[----:B------:R-:W-:Y:S06]  /*0eb0*/  BAR.SYNC.DEFER_BLOCKING 0x0 ;  /* 0x0000000000007b1d */ /* 0x000fec0000010000 */
[----:B------:R-:W-:Y:S05]  /*0ec0*/  BRA.U !UP1, `(.L_x_49) ;  /* 0x0000000109707547 */ /* 0x000fea000b800000 */
[----:B------:R-:W-:Y:S01]  /*0ed0*/  ULOP3.LUT UR4, UR6, 0x7ffffff0, URZ, 0xc0, !UPT ;  /* 0x7ffffff006047892 */ /* 0x000fe2000f8ec0ff */
[----:B------:R-:W-:Y:S01]  /*0ee0*/  IMAD.MOV.U32 R23, RZ, RZ, RZ ;  /* 0x000000ffff177224 */ /* 0x000fe200078e00ff */
[----:B------:R-:W-:Y:S02]  /*0ef0*/  UIADD3 UR8, UPT, UPT, UR5, 0x20, URZ ;  /* 0x0000002005087890 */ /* 0x000fe4000fffe0ff */
[----:B------:R-:W-:-:S12]  /*0f00*/  UIADD3 UR9, UPT, UPT, -UR4, URZ, URZ ;  /* 0x000000ff04097290 */ /* 0x000fd8000fffe1ff */
.L_x_50:
[----:B------:R-:W1:Y:S01]  /*0f10*/  LDS.128 R8, [UR8+-0x20] ;  /* 0xffffe008ff087984 */ /* 0x000e620008000c00 */
[----:B------:R-:W-:-:S03]  /*0f20*/  UIADD3 UR9, UPT, UPT, UR9, 0x10, URZ ;  /* 0x0000001009097890 */ /* 0x000fc6000fffe0ff */
[----:B------:R-:W2:Y:S01]  /*0f30*/  LDS.128 R12, [UR8+-0x10] ;  /* 0xfffff008ff0c7984 */ /* 0x000ea20008000c00 */
[----:B------:R-:W-:-:S03]  /*0f40*/  UISETP.NE.AND UP1, UPT, UR9, URZ, UPT ;  /* 0x000000ff0900728c */ /* 0x000fc6000bf25270 */
[----:B------:R-:W3:Y:S01]  /*0f50*/  LDS.128 R16, [UR8] ;  /* 0x00000008ff107984 */ /* 0x000ee20008000c00 */
[----:B-1----:R-:W-:-:S03]  /*0f60*/  FADD R8, R8, R23 ;  /* 0x0000001708087221 */ /* 0x002fc60000000000 */
[----:B------:R-:W1:Y:S01]  /*0f70*/  LDS.128 R20, [UR8+0x10] ;  /* 0x00001008ff147984 */ /* 0x000e620008000c00 */
[----:B------:R-:W-:Y:S01]  /*0f80*/  UIADD3 UR8, UPT, UPT, UR8, 0x40, URZ ;  /* 0x0000004008087890 */ /* 0x000fe2000fffe0ff */
[----:B------:R-:W-:-:S04]  /*0f90*/  FADD R9, R9, R8 ;  /* 0x0000000809097221 */ /* 0x000fc80000000000 */
[----:B------:R-:W-:-:S04]  /*0fa0*/  FADD R10, R10, R9 ;  /* 0x000000090a0a7221 */ /* 0x000fc80000000000 */
[----:B------:R-:W-:-:S04]  /*0fb0*/  FADD R11, R11, R10 ;  /* 0x0000000a0b0b7221 */ /* 0x000fc80000000000 */
[----:B--2---:R-:W-:-:S04]  /*0fc0*/  FADD R12, R11, R12 ;  /* 0x0000000c0b0c7221 */ /* 0x004fc80000000000 */
[----:B------:R-:W-:-:S04]  /*0fd0*/  FADD R13, R13, R12 ;  /* 0x0000000c0d0d7221 */ /* 0x000fc80000000000 */
[----:B------:R-:W-:-:S04]  /*0fe0*/  FADD R14, R14, R13 ;  /* 0x0000000d0e0e7221 */ /* 0x000fc80000000000 */
[----:B------:R-:W-:-:S04]  /*0ff0*/  FADD R15, R15, R14 ;  /* 0x0000000e0f0f7221 */ /* 0x000fc80000000000 */
[----:B---3--:R-:W-:-:S04]  /*1000*/  FADD R16, R15, R16 ;  /* 0x000000100f107221 */ /* 0x008fc80000000000 */
[----:B------:R-:W-:-:S04]  /*1010*/  FADD R17, R17, R16 ;  /* 0x0000001011117221 */ /* 0x000fc80000000000 */
[----:B------:R-:W-:-:S04]  /*1020*/  FADD R18, R18, R17 ;  /* 0x0000001112127221 */ /* 0x000fc80000000000 */
[----:B------:R-:W-:-:S04]  /*1030*/  FADD R19, R19, R18 ;  /* 0x0000001213137221 */ /* 0x000fc80000000000 */
[----:B-1----:R-:W-:-:S04]  /*1040*/  FADD R20, R19, R20 ;  /* 0x0000001413147221 */ /* 0x002fc80000000000 */
[----:B------:R-:W-:-:S04]  /*1050*/  FADD R21, R21, R20 ;  /* 0x0000001415157221 */ /* 0x000fc80000000000 */
[----:B------:R-:W-:-:S04]  /*1060*/  FADD R22, R22, R21 ;  /* 0x0000001516167221 */ /* 0x000fc80000000000 */
[----:B------:R-:W-:Y:S01]  /*1070*/  FADD R23, R23, R22 ;  /* 0x0000001617177221 */ /* 0x000fe20000000000 */
[----:B------:R-:W-:Y:S06]  /*1080*/  BRA.U UP1, `(.L_x_50) ;  /* 0xfffffffd01a07547 */ /* 0x000fec000b83ffff */
.L_x_49:
[----:B------:R-:W-:Y:S05]  /*1090*/  BRA.U !UP0, `(.L_x_51) ;  /* 0x0000000108947547 */ /* 0x000fea000b800000 */
[----:B------:R-:W-:Y:S02]  /*10a0*/  UISETP.GE.U32.AND UP0, UPT, UR7, 0x8, UPT ;  /* 0x000000080700788c */ /* 0x000fe4000bf06070 */
[----:B------:R-:W-:-:S04]  /*10b0*/  ULOP3.LUT UR8, UR6, 0x7, URZ, 0xc0, !UPT ;  /* 0x0000000706087892 */ /* 0x000fc8000f8ec0ff */
[----:B------:R-:W-:-:S03]  /*10c0*/  UISETP.NE.AND UP1, UPT, UR8, URZ, UPT ;  /* 0x000000ff0800728c */ /* 0x000fc6000bf25270 */
[----:B------:R-:W-:Y:S08]  /*10d0*/  BRA.U !UP0, `(.L_x_52) ;  /* 0x0000000108307547 */ /* 0x000ff0000b800000 */
[----:B------:R-:W-:Y:S02]  /*10e0*/  ULEA UR7, UR4, UR5, 0x2 ;  /* 0x0000000504077291 */ /* 0x000fe4000f8e10ff */
[----:B------:R-:W-:-:S07]  /*10f0*/  UIADD3 UR4, UPT, UPT, UR4, 0x8, URZ ;  /* 0x0000000804047890 */ /* 0x000fce000fffe0ff */
[----:B------:R-:W1:Y:S04]  /*1100*/  LDS.128 R12, [UR7] ;  /* 0x00000007ff0c7984 */ /* 0x000e680008000c00 */
[----:B------:R-:W2:Y:S01]  /*1110*/  LDS.128 R8, [UR7+0x10] ;  /* 0x00001007ff087984 */ /* 0x000ea20008000c00 */
[----:B-1----:R-:W-:-:S04]  /*1120*/  FADD R12, R23, R12 ;  /* 0x0000000c170c7221 */ /* 0x002fc80000000000 */
[----:B------:R-:W-:-:S04]  /*1130*/  FADD R13, R12, R13 ;  /* 0x0000000d0c0d7221 */ /* 0x000fc80000000000 */
[----:B------:R-:W-:-:S04]  /*1140*/  FADD R14, R13, R14 ;  /* 0x0000000e0d0e7221 */ /* 0x000fc80000000000 */
[----:B------:R-:W-:-:S04]  /*1150*/  FADD R15, R14, R15 ;  /* 0x0000000f0e0f7221 */ /* 0x000fc80000000000 */
[----:B--2---:R-:W-:-:S04]  /*1160*/  FADD R8, R15, R8 ;  /* 0x000000080f087221 */ /* 0x004fc80000000000 */
[----:B------:R-:W-:-:S04]  /*1170*/  FADD R9, R8, R9 ;  /* 0x0000000908097221 */ /* 0x000fc80000000000 */
[----:B------:R-:W-:-:S04]  /*1180*/  FADD R10, R9, R10 ;  /* 0x0000000a090a7221 */ /* 0x000fc80000000000 */
[----:B------:R-:W-:-:S07]  /*1190*/  FADD R23, R10, R11 ;  /* 0x0000000b0a177221 */ /* 0x000fce0000000000 */
.L_x_52:
[----:B------:R-:W-:Y:S05]  /*11a0*/  BRA.U !UP1, `(.L_x_51) ;  /* 0x0000000109507547 */ /* 0x000fea000b800000 */
[----:B------:R-:W-:Y:S02]  /*11b0*/  UISETP.GE.U32.AND UP0, UPT, UR8, 0x4, UPT ;  /* 0x000000040800788c */ /* 0x000fe4000bf06070 */
[----:B------:R-:W-:-:S04]  /*11c0*/  ULOP3.LUT UR6, UR6, 0x3, URZ, 0xc0, !UPT ;  /* 0x0000000306067892 */ /* 0x000fc8000f8ec0ff */
[----:B------:R-:W-:-:S03]  /*11d0*/  UISETP.NE.AND UP1, UPT, UR6, URZ, UPT ;  /* 0x000000ff0600728c */ /* 0x000fc6000bf25270 */
[----:B------:R-:W-:Y:S08]  /*11e0*/  BRA.U !UP0, `(.L_x_53) ;  /* 0x00000001081c7547 */ /* 0x000ff0000b800000 */
[----:B------:R-:W-:Y:S02]  /*11f0*/  ULEA UR7, UR4, UR5, 0x2 ;  /* 0x0000000504077291 */ /* 0x000fe4000f8e10ff */
[----:B------:R-:W-:-:S07]  /*1200*/  UIADD3 UR4, UPT, UPT, UR4, 0x4, URZ ;  /* 0x0000000404047890 */ /* 0x000fce000fffe0ff */
[----:B------:R-:W1:Y:S02]  /*1210*/  LDS.128 R8, [UR7] ;  /* 0x00000007ff087984 */ /* 0x000e640008000c00 */
[----:B-1----:R-:W-:-:S04]  /*1220*/  FADD R8, R23, R8 ;  /* 0x0000000817087221 */ /* 0x002fc80000000000 */
[----:B------:R-:W-:-:S04]  /*1230*/  FADD R9, R8, R9 ;  /* 0x0000000908097221 */ /* 0x000fc80000000000 */
[----:B------:R-:W-:-:S04]  /*1240*/  FADD R10, R9, R10 ;  /* 0x0000000a090a7221 */ /* 0x000fc80000000000 */
[----:B------:R-:W-:-:S07]  /*1250*/  FADD R23, R10, R11 ;  /* 0x0000000b0a177221 */ /* 0x000fce0000000000 */
.L_x_53:
[----:B------:R-:W-:Y:S05]  /*1260*/  BRA.U !UP1, `(.L_x_51) ;  /* 0x0000000109207547 */ /* 0x000fea000b800000 */
[----:B------:R-:W-:Y:S02]  /*1270*/  ULEA UR4, UR4, UR5, 0x2 ;  /* 0x0000000504047291 */ /* 0x000fe4000f8e10ff */
[----:B------:R-:W-:-:S12]  /*1280*/  UIADD3 UR6, UPT, UPT, -UR6, URZ, URZ ;  /* 0x000000ff06067290 */ /* 0x000fd8000fffe1ff */
.L_x_54:
[----:B------:R-:W1:Y:S01]  /*1290*/  LDS R2, [UR4] ;  /* 0x00000004ff027984 */ /* 0x000e620008000800 */
[----:B------:R-:W-:Y:S02]  /*12a0*/  UIADD3 UR6, UPT, UPT, UR6, 0x1, URZ ;  /* 0x0000000106067890 */ /* 0x000fe4000fffe0ff */
[----:B------:R-:W-:Y:S02]  /*12b0*/  UIADD3 UR4, UPT, UPT, UR4, 0x4, URZ ;  /* 0x0000000404047890 */ /* 0x000fe4000fffe0ff */
[----:B------:R-:W-:Y:S01]  /*12c0*/  UISETP.NE.AND UP0, UPT, UR6, URZ, UPT ;  /* 0x000000ff0600728c */ /* 0x000fe2000bf05270 */
[----:B-1----:R-:W-:-:S08]  /*12d0*/  FADD R23, R2, R23 ;  /* 0x0000001702177221 */ /* 0x002fd00000000000 */
[----:B------:R-:W-:Y:S05]  /*12e0*/  BRA.U UP0, `(.L_x_54) ;  /* 0xfffffffd00e87547 */ /* 0x000fea000b83ffff */
.L_x_51:
[----:B0-----:R-:W0:Y:S01]  /*12f0*/  LDS R0, [R0] ;  /* 0x0000000000007984 */ /* 0x001e220000000800 */
[----:B------:R-:W-:Y:S01]  /*1300*/  FADD R23, R23, 1.00000001335143196e-10 ;  /* 0x2edbe6ff17177421 */ /* 0x000fe20000000000 */
[----:B------:R-:W1:Y:S01]  /*1310*/  LDC R4, c[0x0][0x3a4] ;  /* 0x0000e900ff047b82 */ /* 0x000e620000000800 */
[----:B------:R-:W-:Y:S02]  /*1320*/  BSSY.RECONVERGENT B0, `(.L_x_55) ;  /* 0x000000e000007945 */ /* 0x000fe40003800200 */
[----:B------:R-:W2:Y:S02]  /*1330*/  MUFU.RCP R2, R23 ;  /* 0x0000001700027308 */ /* 0x000ea40000001000 */
[----:B--2---:R-:W-:-:S04]  /*1340*/  FFMA R3, -R23, R2, 1 ;  /* 0x3f80000017037423 */ /* 0x004fc80000000102 */
[----:B------:R-:W-:Y:S01]  /*1350*/  FFMA R3, R2, R3, R2 ;  /* 0x0000000302037223 */ /* 0x000fe20000000002 */
[----:B-1----:R-:W-:Y:S01]  /*1360*/  ISETP.GE.AND P2, PT, R4, 0x1, PT ;  /* 0x000000010400780c */ /* 0x002fe20003f46270 */
[----:B0-----:R-:W0:Y:S02]  /*1370*/  FCHK P0, R0, R23 ;  /* 0x0000001700007302 */ /* 0x001e240000000000 */
[----:B------:R-:W-:-:S04]  /*1380*/  FFMA R2, R0, R3, RZ ;  /* 0x0000000300027223 */ /* 0x000fc800000000ff */
[----:B------:R-:W-:-:S04]  /*1390*/  FFMA R7, -R23, R2, R0 ;  /* 0x0000000217077223 */ /* 0x000fc80000000100 */
[----:B------:R-:W-:Y:S01]  /*13a0*/  FFMA R7, R3, R7, R2 ;  /* 0x0000000703077223 */ /* 0x000fe20000000002 */
[----:B0-----:R-:W-:Y:S06]  /*13b0*/  @!P0 BRA `(.L_x_56) ;  /* 0x0000000000108947 */ /* 0x001fec0003800000 */
[----:B------:R-:W-:Y:S02]  /*13c0*/  MOV R3, R23 ;  /* 0x0000001700037202 */ /* 0x000fe40000000f00 */
[----:B------:R-:W-:-:S07]  /*13d0*/  MOV R2, 0x13f0 ;  /* 0x000013f000027802 */ /* 0x000fce0000000f00 */
[----:B------:R-:W-:Y:S05]  /*13e0*/  CALL.REL.NOINC `($__internal_3_$__cuda_sm3x_div_rn_noftz_f32_slowpath) ;  /* 0x0000000800dc7944 */ /* 0x000fea0003c00000 */
[----:B------:R-:W-:-:S07]  /*13f0*/  MOV R7, R0 ;  /* 0x0000000000077202 */ /* 0x000fce0000000f00 */
.L_x_56:
[----:B------:R-:W-:Y:S05]  /*1400*/  BSYNC.RECONVERGENT B0 ;  /* 0x0000000000007941 */ /* 0x000fea0003800200 */
.L_x_55:
[----:B------:R-:W-:Y:S05]  /*1410*/  @!P2 EXIT ;  /* 0x000000000000a94d */ /* 0x000fea0003800000 */
[----:B------:R-:W0:Y:S01]  /*1420*/  LDC R9, c[0x0][0x3a4] ;  /* 0x0000e900ff097b82 */ /* 0x000e220000000800 */
[----:B------:R-:W-:Y:S01]  /*1430*/  IMAD.MOV.U32 R11, RZ, RZ, RZ ;  /* 0x000000ffff0b7224 */ /* 0x000fe200078e00ff */
[C---:B0-----:R-:W-:Y:S01]  /*1440*/  ISETP.GE.U32.AND P1, PT, R9.reuse, 0x10, PT ;  /* 0x000000100900780c */ /* 0x041fe20003f26070 */
[----:B------:R-:W-:Y:S01]  /*1450*/  IMAD R6, R6, R9, RZ ;  /* 0x0000000906067224 */ /* 0x000fe200078e02ff */
[C---:B------:R-:W-:Y:S01]  /*1460*/  LOP3.LUT P0, R23, R9.reuse, 0xf, RZ, 0xc0, !PT ;  /* 0x0000000f09177812 */ /* 0x040fe2000780c0ff */
[----:B------:R-:W-:-:S10]  /*1470*/  IMAD R0, R9, UR10, RZ ;  /* 0x0000000a09007c24 */ /* 0x000fd4000f8e02ff */
[----:B------:R-:W-:Y:S05]  /*1480*/  @!P1 BRA `(.L_x_57) ;  /* 0x00000004000c9947 */ /* 0x000fea0003800000 */
[----:B------:R-:W0:Y:S01]  /*1490*/  LDC.64 R2, c[0x0][0x398] ;  /* 0x0000e600ff027b82 */ /* 0x000e220000000a00 */
[----:B------:R-:W-:-:S04]  /*14a0*/  LOP3.LUT R11, R9, 0x7ffffff0, RZ, 0xc0, !PT ;  /* 0x7ffffff0090b7812 */ /* 0x000fc800078ec0ff */
[----:B------:R-:W-:-:S03]  /*14b0*/  IADD3 R8, PT, PT, -R11, RZ, RZ ;  /* 0x000000ff0b087210 */ /* 0x000fc60007ffe1ff */
[----:B------:R-:W1:Y:S01]  /*14c0*/  LDC.64 R4, c[0x0][0x390] ;  /* 0x0000e400ff047b82 */ /* 0x000e620000000a00 */
[----:B0-----:R-:W-:-:S03]  /*14d0*/  IMAD.WIDE.U32 R2, R0, 0x4, R2 ;  /* 0x0000000400027825 */ /* 0x001fc600078e0002 */
[----:B------:R-:W-:Y:S01]  /*14e0*/  IADD3 R13, P1, PT, R2, 0x20, RZ ;  /* 0x00000020020d7810 */ /* 0x000fe20007f3e0ff */
[----:B-1----:R-:W-:-:S03]  /*14f0*/  IMAD.WIDE.U32 R4, R6, 0x4, R4 ;  /* 0x0000000406047825 */ /* 0x002fc600078e0004 */
[----:B------:R-:W-:Y:S02]  /*1500*/  IADD3.X R28, PT, PT, RZ, R3, RZ, P1, !PT ;  /* 0x00000003ff1c7210 */ /* 0x000fe40000ffe4ff */
[----:B------:R-:W-:-:S05]  /*1510*/  IADD3 R2, P2, PT, R4, 0x20, RZ ;  /* 0x0000002004027810 */ /* 0x000fca0007f5e0ff */
[----:B------:R-:W-:-:S08]  /*1520*/  IMAD.X R3, RZ, RZ, R5, P2 ;  /* 0x000000ffff037224 */ /* 0x000fd000010e0605 */
.L_x_58:
[----:B---3--:R-:W2:Y:S04]  /*1530*/  LDG.E.CONSTANT R4, desc[UR12][R2.64+-0x20] ;  /* 0xffffe00c02047981 */ /* 0x008ea8000c1e9900 */
[----:B------:R-:W3:Y:S04]  /*1540*/  LDG.E.CONSTANT R21, desc[UR12][R2.64+-0x1c] ;  /* 0xffffe40c02157981 */ /* 0x000ee8000c1e9900 */
[----:B------:R-:W4:Y:S04]  /*1550*/  LDG.E.CONSTANT R26, desc[UR12][R2.64+-0x18] ;  /* 0xffffe80c021a7981 */ /* 0x000f28000c1e9900 */
[----:B------:R-:W5:Y:S04]  /*1560*/  LDG.E.CONSTANT R20, desc[UR12][R2.64+-0x14] ;  /* 0xffffec0c02147981 */ /* 0x000f68000c1e9900 */
[----:B------:R-:W5:Y:S04]  /*1570*/  LDG.E.CONSTANT R24, desc[UR12][R2.64+-0x10] ;  /* 0xfffff00c02187981 */ /* 0x000f68000c1e9900 */
[----:B------:R-:W5:Y:S04]  /*1580*/  LDG.E.CONSTANT R22, desc[UR12][R2.64+-0xc] ;  /* 0xfffff40c02167981 */ /* 0x000f68000c1e9900 */
[----:B------:R-:W5:Y:S04]  /*1590*/  LDG.E.CONSTANT R18, desc[UR12][R2.64+-0x8] ;  /* 0xfffff80c02127981 */ /* 0x000f68000c1e9900 */
[----:B------:R-:W5:Y:S01]  /*15a0*/  LDG.E.CONSTANT R10, desc[UR12][R2.64+-0x4] ;  /* 0xfffffc0c020a7981 */ /* 0x000f62000c1e9900 */
[----:B------:R-:W-:-:S03]  /*15b0*/  MOV R5, R28 ;  /* 0x0000001c00057202 */ /* 0x000fc60000000f00 */
[----:B------:R-:W5:Y:S04]  /*15c0*/  LDG.E.CONSTANT R16, desc[UR12][R2.64] ;  /* 0x0000000c02107981 */ /* 0x000f68000c1e9900 */
[----:B------:R-:W5:Y:S04]  /*15d0*/  LDG.E.CONSTANT R14, desc[UR12][R2.64+0x4] ;  /* 0x0000040c020e7981 */ /* 0x000f68000c1e9900 */
[----:B------:R-:W5:Y:S04]  /*15e0*/  LDG.E.CONSTANT R12, desc[UR12][R2.64+0x8] ;  /* 0x0000080c020c7981 */ /* 0x000f68000c1e9900 */
[----:B------:R-:W5:Y:S04]  /*15f0*/  LDG.E.CONSTANT R19, desc[UR12][R2.64+0xc] ;  /* 0x00000c0c02137981 */ /* 0x000f68000c1e9900 */
[----:B------:R-:W5:Y:S04]  /*1600*/  LDG.E.CONSTANT R28, desc[UR12][R2.64+0x10] ;  /* 0x0000100c021c7981 */ /* 0x000f68000c1e9900 */
[----:B------:R-:W5:Y:S04]  /*1610*/  LDG.E.CONSTANT R17, desc[UR12][R2.64+0x14] ;  /* 0x0000140c02117981 */ /* 0x000f68000c1e9900 */
[----:B------:R-:W5:Y:S01]  /*1620*/  LDG.E.CONSTANT R15, desc[UR12][R2.64+0x18] ;  /* 0x0000180c020f7981 */ /* 0x000f62000c1e9900 */
[----:B--2---:R-:W-:Y:S01]  /*1630*/  FMUL R25, R4, R7 ;  /* 0x0000000704197220 */ /* 0x004fe20000400000 */
[----:B------:R-:W-:-:S02]  /*1640*/  MOV R4, R13 ;  /* 0x0000000d00047202 */ /* 0x000fc40000000f00 */
[----:B------:R0:W2:Y:S01]  /*1650*/  LDG.E.CONSTANT R13, desc[UR12][R2.64+0x1c] ;  /* 0x00001c0c020d7981 */ /* 0x0000a2000c1e9900 */
[-C--:B---3--:R-:W-:Y:S01]  /*1660*/  FMUL R21, R21, R7.reuse ;  /* 0x0000000715157220 */ /* 0x088fe20000400000 */
[----:B------:R-:W-:Y:S02]  /*1670*/  VIADD R8, R8, 0x10 ;  /* 0x0000001008087836 */ /* 0x000fe40000000000 */
[----:B------:R1:W-:Y:S01]  /*1680*/  REDG.E.ADD.F32.FTZ.RN.STRONG.GPU desc[UR12][R4.64+-0x20], R25 ;  /* 0xffffe019040079a6 */ /* 0x0003e2000c12f30c */
[----:B----4-:R-:W-:-:S03]  /*1690*/  FMUL R27, R26, R7 ;  /* 0x000000071a1b7220 */ /* 0x010fc60000400000 */
[----:B------:R3:W-:Y:S01]  /*16a0*/  REDG.E.ADD.F32.FTZ.RN.STRONG.GPU desc[UR12][R4.64+-0x1c], R21 ;  /* 0xffffe415040079a6 */ /* 0x0007e2000c12f30c */
[-C--:B-----5:R-:W-:Y:S01]  /*16b0*/  FMUL R29, R20, R7.reuse ;  /* 0x00000007141d7220 */ /* 0x0a0fe20000400000 */
[-C--:B------:R-:W-:Y:S02]  /*16c0*/  FMUL R24, R24, R7.reuse ;  /* 0x0000000718187220 */ /* 0x080fe40000400000 */
[----:B------:R-:W-:Y:S01]  /*16d0*/  REDG.E.ADD.F32.FTZ.RN.STRONG.GPU desc[UR12][R4.64+-0x18], R27 ;  /* 0xffffe81b040079a6 */ /* 0x000fe2000c12f30c */
[----:B-1----:R-:W-:-:S03]  /*16e0*/  FMUL R25, R22, R7 ;  /* 0x0000000716197220 */ /* 0x002fc60000400000 */
[----:B------:R-:W-:Y:S01]  /*16f0*/  REDG.E.ADD.F32.FTZ.RN.STRONG.GPU desc[UR12][R4.64+-0x14], R29 ;  /* 0xffffec1d040079a6 */ /* 0x000fe2000c12f30c */
[----:B------:R-:W-:Y:S01]  /*1700*/  ISETP.NE.AND P1, PT, R8, RZ, PT ;  /* 0x000000ff0800720c */ /* 0x000fe20003f25270 */
[-C--:B------:R-:W-:Y:S02]  /*1710*/  FMUL R18, R18, R7.reuse ;  /* 0x0000000712127220 */ /* 0x080fe40000400000 */
[----:B------:R-:W-:Y:S01]  /*1720*/  REDG.E.ADD.F32.FTZ.RN.STRONG.GPU desc[UR12][R4.64+-0x10], R24 ;  /* 0xfffff018040079a6 */ /* 0x000fe2000c12f30c */
[----:B------:R-:W-:-:S03]  /*1730*/  FMUL R10, R10, R7 ;  /* 0x000000070a0a7220 */ /* 0x000fc60000400000 */
[----:B------:R1:W-:Y:S01]  /*1740*/  REDG.E.ADD.F32.FTZ.RN.STRONG.GPU desc[UR12][R4.64+-0xc], R25 ;  /* 0xfffff419040079a6 */ /* 0x0003e2000c12f30c */
[----:B---3--:R-:W-:-:S03]  /*1750*/  FMUL R21, R16, R7 ;  /* 0x0000000710157220 */ /* 0x008fc60000400000 */
[----:B------:R3:W-:Y:S01]  /*1760*/  REDG.E.ADD.F32.FTZ.RN.STRONG.GPU desc[UR12][R4.64+-0x8], R18 ;  /* 0xfffff812040079a6 */ /* 0x0007e2000c12f30c */
[----:B------:R-:W-:-:S03]  /*1770*/  FMUL R14, R14, R7 ;  /* 0x000000070e0e7220 */ /* 0x000fc60000400000 */
[----:B------:R3:W-:Y:S01]  /*1780*/  REDG.E.ADD.F32.FTZ.RN.STRONG.GPU desc[UR12][R4.64+-0x4], R10 ;  /* 0xfffffc0a040079a6 */ /* 0x0007e2000c12f30c */
[----:B------:R-:W-:-:S03]  /*1790*/  FMUL R12, R12, R7 ;  /* 0x000000070c0c7220 */ /* 0x000fc60000400000 */
[----:B------:R3:W-:Y:S01]  /*17a0*/  REDG.E.ADD.F32.FTZ.RN.STRONG.GPU desc[UR12][R4.64], R21 ;  /* 0x00000015040079a6 */ /* 0x0007e2000c12f30c */
[----:B------:R-:W-:-:S03]  /*17b0*/  FMUL R19, R19, R7 ;  /* 0x0000000713137220 */ /* 0x000fc60000400000 */
[----:B------:R3:W-:Y:S01]  /*17c0*/  REDG.E.ADD.F32.FTZ.RN.STRONG.GPU desc[UR12][R4.64+0x4], R14 ;  /* 0x0000040e040079a6 */ /* 0x0007e2000c12f30c */
[----:B-1----:R-:W-:-:S03]  /*17d0*/  FMUL R25, R28, R7 ;  /* 0x000000071c197220 */ /* 0x002fc60000400000 */
[----:B------:R3:W-:Y:S01]  /*17e0*/  REDG.E.ADD.F32.FTZ.RN.STRONG.GPU desc[UR12][R4.64+0x8], R12 ;  /* 0x0000080c040079a6 */ /* 0x0007e2000c12f30c */
[----:B------:R-:W-:-:S03]  /*17f0*/  FMUL R17, R17, R7 ;  /* 0x0000000711117220 */ /* 0x000fc60000400000 */
[----:B------:R3:W-:Y:S01]  /*1800*/  REDG.E.ADD.F32.FTZ.RN.STRONG.GPU desc[UR12][R4.64+0xc], R19 ;  /* 0x00000c13040079a6 */ /* 0x0007e2000c12f30c */
[----:B------:R-:W-:-:S03]  /*1810*/  FMUL R15, R15, R7 ;  /* 0x000000070f0f7220 */ /* 0x000fc60000400000 */
[----:B------:R3:W-:Y:S01]  /*1820*/  REDG.E.ADD.F32.FTZ.RN.STRONG.GPU desc[UR12][R4.64+0x10], R25 ;  /* 0x00001019040079a6 */ /* 0x0007e2000c12f30c */
[----:B0-----:R-:W-:-:S03]  /*1830*/  IADD3 R2, P3, PT, R2, 0x40, RZ ;  /* 0x0000004002027810 */ /* 0x001fc60007f7e0ff */
[----:B------:R3:W-:Y:S04]  /*1840*/  REDG.E.ADD.F32.FTZ.RN.STRONG.GPU desc[UR12][R4.64+0x14], R17 ;  /* 0x00001411040079a6 */ /* 0x0007e8000c12f30c */
[----:B------:R3:W-:Y:S01]  /*1850*/  REDG.E.ADD.F32.FTZ.RN.STRONG.GPU desc[UR12][R4.64+0x18], R15 ;  /* 0x0000180f040079a6 */ /* 0x0007e2000c12f30c */
[----:B------:R-:W-:Y:S01]  /*1860*/  IADD3.X R3, PT, PT, RZ, R3, RZ, P3, !PT ;  /* 0x00000003ff037210 */ /* 0x000fe20001ffe4ff */
[----:B--2---:R-:W-:Y:S01]  /*1870*/  FMUL R27, R13, R7 ;  /* 0x000000070d1b7220 */ /* 0x004fe20000400000 */
[----:B------:R-:W-:-:S04]  /*1880*/  IADD3 R13, P2, PT, R4, 0x40, RZ ;  /* 0x00000040040d7810 */ /* 0x000fc80007f5e0ff */
[----:B------:R3:W-:Y:S01]  /*1890*/  REDG.E.ADD.F32.FTZ.RN.STRONG.GPU desc[UR12][R4.64+0x1c], R27 ;  /* 0x00001c1b040079a6 */ /* 0x0007e2000c12f30c */
[----:B------:R-:W-:Y:S01]  /*18a0*/  IADD3.X R28, PT, PT, RZ, R5, RZ, P2, !PT ;  /* 0x00000005ff1c7210 */ /* 0x000fe200017fe4ff */
[----:B------:R-:W-:Y:S07]  /*18b0*/  @P1 BRA `(.L_x_58) ;  /* 0xfffffffc001c1947 */ /* 0x000fee000383ffff */
.L_x_57:
[----:B------:R-:W-:Y:S05]  /*18c0*/  @!P0 EXIT ;  /* 0x000000000000894d */ /* 0x000fea0003800000 */
[----:B------:R-:W-:Y:S02]  /*18d0*/  ISETP.GE.U32.AND P1, PT, R23, 0x8, PT ;  /* 0x000000081700780c */ /* 0x000fe40003f26070 */
[----:B---3--:R-:W-:-:S04]  /*18e0*/  LOP3.LUT R17, R9, 0x7, RZ, 0xc0, !PT ;  /* 0x0000000709117812 */ /* 0x008fc800078ec0ff */
[----:B------:R-:W-:-:S07]  /*18f0*/  ISETP.NE.AND P0, PT, R17, RZ, PT ;  /* 0x000000ff1100720c */ /* 0x000fce0003f05270 */
[----:B------:R-:W-:Y:S06]  /*1900*/  @!P1 BRA `(.L_x_59) ;  /* 0x0000000000a49947 */ /* 0x000fec0003800000 */
[----:B------:R-:W0:Y:S01]  /*1910*/  LDC.64 R12, c[0x0][0x390] ;  /* 0x0000e400ff0c7b82 */ /* 0x000e220000000a00 */
[C---:B------:R-:W-:Y:S01]  /*1920*/  IADD3 R2, P1, PT, R6.reuse, R11, RZ ;  /* 0x0000000b06027210 */ /* 0x040fe20007f3e0ff */
[----:B------:R-:W-:-:S03]  /*1930*/  IMAD.IADD R3, R6, 0x1, R11 ;  /* 0x0000000106037824 */ /* 0x000fc600078e020b */
[----:B------:R-:W-:-:S03]  /*1940*/  IADD3.X R4, PT, PT, RZ, RZ, RZ, P1, !PT ;  /* 0x000000ffff047210 */ /* 0x000fc60000ffe4ff */
[----:B------:R-:W1:Y:S01]  /*1950*/  LDC.64 R20, c[0x0][0x390] ;  /* 0x0000e400ff147b82 */ /* 0x000e620000000a00 */
[----:B0-----:R-:W-:-:S04]  /*1960*/  LEA R12, P1, R2, R12, 0x2 ;  /* 0x0000000c020c7211 */ /* 0x001fc800078210ff */
[----:B------:R-:W-:-:S03]  /*1970*/  LEA.HI.X R13, R2, R13, R4, 0x2, P1 ;  /* 0x0000000d020d7211 */ /* 0x000fc600008f1404 */
[----:B------:R-:W0:Y:S01]  /*1980*/  LDC.64 R4, c[0x0][0x398] ;  /* 0x0000e600ff047b82 */ /* 0x000e220000000a00 */
[----:B-1----:R-:W-:Y:S01]  /*1990*/  IMAD.WIDE.U32 R20, R3, 0x4, R20 ;  /* 0x0000000403147825 */ /* 0x002fe200078e0014 */
[----:B------:R-:W2:Y:S04]  /*19a0*/  LDG.E.CONSTANT R22, desc[UR12][R12.64+0x4] ;  /* 0x0000040c0c167981 */ /* 0x000ea8000c1e9900 */
[----:B------:R-:W3:Y:S02]  /*19b0*/  LDG.E.CONSTANT R24, desc[UR12][R12.64+0x8] ;  /* 0x0000080c0c187981 */ /* 0x000ee4000c1e9900 */
[----:B------:R-:W1:Y:S02]  /*19c0*/  LDC.64 R2, c[0x0][0x398] ;  /* 0x0000e600ff027b82 */ /* 0x000e640000000a00 */
[----:B------:R-:W4:Y:S04]  /*19d0*/  LDG.E.CONSTANT R20, desc[UR12][R20.64] ;  /* 0x0000000c14147981 */ /* 0x000f28000c1e9900 */
[----:B------:R-:W5:Y:S04]  /*19e0*/  LDG.E.CONSTANT R18, desc[UR12][R12.64+0xc] ;  /* 0x00000c0c0c127981 */ /* 0x000f68000c1e9900 */
[----:B------:R-:W5:Y:S04]  /*19f0*/  LDG.E.CONSTANT R16, desc[UR12][R12.64+0x10] ;  /* 0x0000100c0c107981 */ /* 0x000f68000c1e9900 */
[----:B------:R-:W5:Y:S04]  /*1a00*/  LDG.E.CONSTANT R10, desc[UR12][R12.64+0x14] ;  /* 0x0000140c0c0a7981 */ /* 0x000f68000c1e9900 */
[----:B------:R-:W5:Y:S04]  /*1a10*/  LDG.E.CONSTANT R8, desc[UR12][R12.64+0x18] ;  /* 0x0000180c0c087981 */ /* 0x000f68000c1e9900 */
[----:B------:R3:W5:Y:S01]  /*1a20*/  LDG.E.CONSTANT R14, desc[UR12][R12.64+0x1c] ;  /* 0x00001c0c0c0e7981 */ /* 0x000762000c1e9900 */
[----:B------:R-:W-:-:S02]  /*1a30*/  IADD3 R19, P1, PT, R0, R11, RZ ;  /* 0x0000000b00137210 */ /* 0x000fc40007f3e0ff */
[----:B------:R-:W-:-:S03]  /*1a40*/  IADD3 R15, PT, PT, R0, R11, RZ ;  /* 0x0000000b000f7210 */ /* 0x000fc60007ffe0ff */
[----:B------:R-:W-:Y:S01]  /*1a50*/  IMAD.X R26, RZ, RZ, RZ, P1 ;  /* 0x000000ffff1a7224 */ /* 0x000fe200008e06ff */
[----:B-1----:R-:W-:Y:S01]  /*1a60*/  LEA R2, P1, R19, R2, 0x2 ;  /* 0x0000000213027211 */ /* 0x002fe200078210ff */
[----:B0-----:R-:W-:-:S03]  /*1a70*/  IMAD.WIDE.U32 R4, R15, 0x4, R4 ;  /* 0x000000040f047825 */ /* 0x001fc600078e0004 */
[----:B------:R-:W-:Y:S01]  /*1a80*/  LEA.HI.X R3, R19, R3, R26, 0x2, P1 ;  /* 0x0000000313037211 */ /* 0x000fe200008f141a */
[-C--:B--2---:R-:W-:Y:S01]  /*1a90*/  FMUL R19, R22, R7.reuse ;  /* 0x0000000716137220 */ /* 0x084fe20000400000 */
[-C--:B---3--:R-:W-:Y:S01]  /*1aa0*/  FMUL R13, R24, R7.reuse ;  /* 0x00000007180d7220 */ /* 0x088fe20000400000 */
[-C--:B----4-:R-:W-:Y:S01]  /*1ab0*/  FMUL R15, R20, R7.reuse ;  /* 0x00000007140f7220 */ /* 0x090fe20000400000 */
[----:B-----5:R-:W-:-:S04]  /*1ac0*/  FMUL R21, R18, R7 ;  /* 0x0000000712157220 */ /* 0x020fc80000400000 */
[----:B------:R0:W-:Y:S01]  /*1ad0*/  REDG.E.ADD.F32.FTZ.RN.STRONG.GPU desc[UR12][R4.64], R15 ;  /* 0x0000000f040079a6 */ /* 0x0001e2000c12f30c */
[----:B------:R-:W-:-:S03]  /*1ae0*/  FMUL R23, R16, R7 ;  /* 0x0000000710177220 */ /* 0x000fc60000400000 */
[----:B------:R0:W-:Y:S01]  /*1af0*/  REDG.E.ADD.F32.FTZ.RN.STRONG.GPU desc[UR12][R2.64+0x4], R19 ;  /* 0x00000413020079a6 */ /* 0x0001e2000c12f30c */
[----:B------:R-:W-:-:S03]  /*1b00*/  FMUL R25, R10, R7 ;  /* 0x000000070a197220 */ /* 0x000fc60000400000 */
[----:B------:R0:W-:Y:S01]  /*1b10*/  REDG.E.ADD.F32.FTZ.RN.STRONG.GPU desc[UR12][R2.64+0x8], R13 ;  /* 0x0000080d020079a6 */ /* 0x0001e2000c12f30c */
[----:B------:R-:W-:-:S03]  /*1b20*/  FMUL R27, R8, R7 ;  /* 0x00000007081b7220 */ /* 0x000fc60000400000 */
[----:B------:R0:W-:Y:S01]  /*1b30*/  REDG.E.ADD.F32.FTZ.RN.STRONG.GPU desc[UR12][R2.64+0xc], R21 ;  /* 0x00000c15020079a6 */ /* 0x0001e2000c12f30c */
[----:B------:R-:W-:-:S03]  /*1b40*/  FMUL R29, R14, R7 ;  /* 0x000000070e1d7220 */ /* 0x000fc60000400000 */
[----:B------:R0:W-:Y:S04]  /*1b50*/  REDG.E.ADD.F32.FTZ.RN.STRONG.GPU desc[UR12][R2.64+0x10], R23 ;  /* 0x00001017020079a6 */ /* 0x0001e8000c12f30c */
[----:B------:R0:W-:Y:S04]  /*1b60*/  REDG.E.ADD.F32.FTZ.RN.STRONG.GPU desc[UR12][R2.64+0x14], R25 ;  /* 0x00001419020079a6 */ /* 0x0001e8000c12f30c */
[----:B------:R0:W-:Y:S04]  /*1b70*/  REDG.E.ADD.F32.FTZ.RN.STRONG.GPU desc[UR12][R2.64+0x18], R27 ;  /* 0x0000181b020079a6 */ /* 0x0001e8000c12f30c */
[----:B------:R0:W-:Y:S01]  /*1b80*/  REDG.E.ADD.F32.FTZ.RN.STRONG.GPU desc[UR12][R2.64+0x1c], R29 ;  /* 0x00001c1d020079a6 */ /* 0x0001e2000c12f30c */
[----:B------:R-:W-:-:S07]  /*1b90*/  IADD3 R11, PT, PT, R11, 0x8, RZ ;  /* 0x000000080b0b7810 */ /* 0x000fce0007ffe0ff */
.L_x_59:
[----:B------:R-:W-:Y:S05]  /*1ba0*/  @!P0 EXIT ;  /* 0x000000000000894d */ /* 0x000fea0003800000 */
[----:B------:R-:W-:Y:S02]  /*1bb0*/  ISETP.GE.U32.AND P1, PT, R17, 0x4, PT ;  /* 0x000000041100780c */ /* 0x000fe40003f26070 */
[----:B------:R-:W-:-:S04]  /*1bc0*/  LOP3.LUT R9, R9, 0x3, RZ, 0xc0, !PT ;  /* 0x0000000309097812 */ /* 0x000fc800078ec0ff */
[----:B------:R-:W-:-:S07]  /*1bd0*/  ISETP.NE.AND P0, PT, R9, RZ, PT ;  /* 0x000000ff0900720c */ /* 0x000fce0003f05270 */
[----:B------:R-:W-:Y:S06]  /*1be0*/  @!P1 BRA `(.L_x_60) ;  /* 0x0000000000749947 */ /* 0x000fec0003800000 */
[----:B0-----:R-:W0:Y:S01]  /*1bf0*/  LDC.64 R12, c[0x0][0x390] ;  /* 0x0000e400ff0c7b82 */ /* 0x001e220000000a00 */
[CC--:B------:R-:W-:Y:S02]  /*1c00*/  IADD3 R5, P1, PT, R6.reuse, R11.reuse, RZ ;  /* 0x0000000b06057210 */ /* 0x0c0fe40007f3e0ff */
[----:B------:R-:W-:-:S03]  /*1c10*/  IADD3 R15, PT, PT, R6, R11, RZ ;  /* 0x0000000b060f7210 */ /* 0x000fc60007ffe0ff */
[----:B------:R-:W-:Y:S02]  /*1c20*/  IMAD.X R8, RZ, RZ, RZ, P1 ;  /* 0x000000ffff087224 */ /* 0x000fe400008e06ff */
        /* <DEDUP_REMOVED lines=9> */
[----:B------:R3:W5:Y:S01]  /*1cc0*/  LDG.E.CONSTANT R20, desc[UR12][R4.64+0xc] ;  /* 0x00000c0c04147981 */ /* 0x000762000c1e9900 */
[----:B------:R-:W-:-:S02]  /*1cd0*/  IADD3 R8, P1, PT, R0, R11, RZ ;  /* 0x0000000b00087210 */ /* 0x000fc40007f3e0ff */
[----:B------:R-:W-:Y:S02]  /*1ce0*/  IADD3 R17, PT, PT, R0, R11, RZ ;  /* 0x0000000b00117210 */ /* 0x000fe40007ffe0ff */
[----:B------:R-:W-:-:S03]  /*1cf0*/  IADD3.X R10, PT, PT, RZ, RZ, RZ, P1, !PT ;  /* 0x000000ffff0a7210 */ /* 0x000fc60000ffe4ff */
[----:B0-----:R-:W-:Y:S01]  /*1d00*/  IMAD.WIDE.U32 R12, R17, 0x4, R12 ;  /* 0x00000004110c7825 */ /* 0x001fe200078e000c */
[----:B-1----:R-:W-:-:S04]  /*1d10*/  LEA R2, P1, R8, R2, 0x2 ;  /* 0x0000000208027211 */ /* 0x002fc800078210ff */
[----:B------:R-:W-:Y:S01]  /*1d20*/  LEA.HI.X R3, R8, R3, R10, 0x2, P1 ;  /* 0x0000000308037211 */ /* 0x000fe200008f140a */
[-C--:B--2---:R-:W-:Y:S01]  /*1d30*/  FMUL R17, R16, R7.reuse ;  /* 0x0000000710117220 */ /* 0x084fe20000400000 */
[-C--:B---3--:R-:W-:Y:S01]  /*1d40*/  FMUL R5, R18, R7.reuse ;  /* 0x0000000712057220 */ /* 0x088fe20000400000 */
[-C--:B----4-:R-:W-:Y:S01]  /*1d50*/  FMUL R15, R14, R7.reuse ;  /* 0x000000070e0f7220 */ /* 0x090fe20000400000 */
[----:B-----5:R-:W-:-:S04]  /*1d60*/  FMUL R19, R20, R7 ;  /* 0x0000000714137220 */ /* 0x020fc80000400000 */
[----:B------:R1:W-:Y:S04]  /*1d70*/  REDG.E.ADD.F32.FTZ.RN.STRONG.GPU desc[UR12][R12.64], R15 ;  /* 0x0000000f0c0079a6 */ /* 0x0003e8000c12f30c */
[----:B------:R1:W-:Y:S04]  /*1d80*/  REDG.E.ADD.F32.FTZ.RN.STRONG.GPU desc[UR12][R2.64+0x4], R17 ;  /* 0x00000411020079a6 */ /* 0x0003e8000c12f30c */
[----:B------:R1:W-:Y:S04]  /*1d90*/  REDG.E.ADD.F32.FTZ.RN.STRONG.GPU desc[UR12][R2.64+0x8], R5 ;  /* 0x00000805020079a6 */ /* 0x0003e8000c12f30c */
[----:B------:R1:W-:Y:S01]  /*1da0*/  REDG.E.ADD.F32.FTZ.RN.STRONG.GPU desc[UR12][R2.64+0xc], R19 ;  /* 0x00000c13020079a6 */ /* 0x0003e2000c12f30c */
[----:B------:R-:W-:-:S07]  /*1db0*/  VIADD R11, R11, 0x4 ;  /* 0x000000040b0b7836 */ /* 0x000fce0000000000 */
.L_x_60:
[----:B------:R-:W-:Y:S05]  /*1dc0*/  @!P0 EXIT ;  /* 0x000000000000894d */ /* 0x000fea0003800000 */
[----:B01----:R-:W0:Y:S01]  /*1dd0*/  LDC.64 R2, c[0x0][0x390] ;  /* 0x0000e400ff027b82 */ /* 0x003e220000000a00 */
[-C--:B------:R-:W-:Y:S01]  /*1de0*/  IADD3 R13, PT, PT, R6, R11.reuse, RZ ;  /* 0x0000000b060d7210 */ /* 0x080fe20007ffe0ff */
[----:B------:R-:W-:Y:S01]  /*1df0*/  IMAD.MOV R9, RZ, RZ, -R9 ;  /* 0x000000ffff097224 */ /* 0x000fe200078e0a09 */
[----:B------:R-:W-:-:S05]  /*1e00*/  IADD3 R11, PT, PT, R0, R11, RZ ;  /* 0x0000000b000b7210 */ /* 0x000fca0007ffe0ff */
[----:B------:R-:W1:Y:S01]  /*1e10*/  LDC.64 R4, c[0x0][0x398] ;  /* 0x0000e600ff047b82 */ /* 0x000e620000000a00 */
[----:B0-----:R-:W-:-:S04]  /*1e20*/  IMAD.WIDE.U32 R2, R13, 0x4, R2 ;  /* 0x000000040d027825 */ /* 0x001fc800078e0002 */
[----:B------:R-:W-:Y:S01]  /*1e30*/  IMAD.MOV.U32 R6, RZ, RZ, R2 ;  /* 0x000000ffff067224 */ /* 0x000fe200078e0002 */
[----:B------:R-:W-:Y:S01]  /*1e40*/  MOV R13, R3 ;  /* 0x00000003000d7202 */ /* 0x000fe20000000f00 */
[----:B-1----:R-:W-:-:S05]  /*1e50*/  IMAD.WIDE.U32 R4, R11, 0x4, R4 ;  /* 0x000000040b047825 */ /* 0x002fca00078e0004 */
[----:B------:R-:W-:-:S07]  /*1e60*/  MOV R11, R5 ;  /* 0x00000005000b7202 */ /* 0x000fce0000000f00 */
.L_x_61:
[----:B0-----:R-:W-:Y:S02]  /*1e70*/  MOV R2, R6 ;  /* 0x0000000600027202 */ /* 0x001fe40000000f00 */
[----:B------:R-:W-:-:S05]  /*1e80*/  MOV R3, R13 ;  /* 0x0000000d00037202 */ /* 0x000fca0000000f00 */
[----:B------:R0:W2:Y:S01]  /*1e90*/  LDG.E.CONSTANT R0, desc[UR12][R2.64] ;  /* 0x0000000c02007981 */ /* 0x0000a2000c1e9900 */
[----:B------:R-:W-:-:S04]  /*1ea0*/  IADD3 R9, PT, PT, R9, 0x1, RZ ;  /* 0x0000000109097810 */ /* 0x000fc80007ffe0ff */
[----:B------:R-:W-:Y:S02]  /*1eb0*/  ISETP.NE.AND P0, PT, R9, RZ, PT ;  /* 0x000000ff0900720c */ /* 0x000fe40003f05270 */
[----:B------:R-:W-:Y:S01]  /*1ec0*/  IADD3 R6, P1, PT, R6, 0x4, RZ ;  /* 0x0000000406067810 */ /* 0x000fe20007f3e0ff */
[----:B0-----:R-:W-:Y:S01]  /*1ed0*/  IMAD.MOV.U32 R2, RZ, RZ, R4 ;  /* 0x000000ffff027224 */ /* 0x001fe200078e0004 */
[----:B------:R-:W-:Y:S02]  /*1ee0*/  MOV R3, R11 ;  /* 0x0000000b00037202 */ /* 0x000fe40000000f00 */
[----:B------:R-:W-:Y:S01]  /*1ef0*/  IADD3 R4, P2, PT, R4, 0x4, RZ ;  /* 0x0000000404047810 */ /* 0x000fe20007f5e0ff */
[----:B------:R-:W-:-:S03]  /*1f00*/  IMAD.X R13, RZ, RZ, R13, P1 ;  /* 0x000000ffff0d7224 */ /* 0x000fc600008e060d */
[----:B------:R-:W-:Y:S01]  /*1f10*/  IADD3.X R11, PT, PT, RZ, R11, RZ, P2, !PT ;  /* 0x0000000bff0b7210 */ /* 0x000fe200017fe4ff */
[----:B--2---:R-:W-:-:S05]  /*1f20*/  FMUL R5, R0, R7 ;  /* 0x0000000700057220 */ /* 0x004fca0000400000 */
[----:B------:R0:W-:Y:S01]  /*1f30*/  REDG.E.ADD.F32.FTZ.RN.STRONG.GPU desc[UR12][R2.64], R5 ;  /* 0x00000005020079a6 */ /* 0x0001e2000c12f30c */
[----:B------:R-:W-:Y:S05]  /*1f40*/  @P0 BRA `(.L_x_61) ;  /* 0xfffffffc00c80947 */ /* 0x000fea000383ffff */
[----:B------:R-:W-:Y:S05]  /*1f50*/  EXIT ;  /* 0x000000000000794d */ /* 0x000fea0003800000 */
        .weak           $__internal_3_$__cuda_sm3x_div_rn_noftz_f32_slowpath
        .type           $__internal_3_$__cuda_sm3x_div_rn_noftz_f32_slowpath,@function
        .size           $__internal_3_$__cuda_sm3x_div_rn_noftz_f32_slowpath,(.L_x_197 - $__internal_3_$__cuda_sm3x_div_rn_noftz_f32_slowpath)
$__internal_3_$__cuda_sm3x_div_rn_noftz_f32_slowpath:
[----:B------:R-:W-:Y:S01]  /*1f60*/  SHF.R.U32.HI R5, RZ, 0x17, R3 ;  /* 0x00000017ff057819 */ /* 0x000fe20000011603 */
[----:B------:R-:W-:Y:S01]  /*1f70*/  BSSY.RECONVERGENT B1, `(.L_x_62) ;  /* 0x0000062000017945 */ /* 0x000fe20003800200 */
[----:B------:R-:W-:Y:S02]  /*1f80*/  SHF.R.U32.HI R4, RZ, 0x17, R0 ;  /* 0x00000017ff047819 */ /* 0x000fe40000011600 */
[----:B------:R-:W-:Y:S02]  /*1f90*/  LOP3.LUT R14, R5, 0xff, RZ, 0xc0, !PT ;  /* 0x000000ff050e7812 */ /* 0x000fe400078ec0ff */
[----:B------:R-:W-:Y:S02]  /*1fa0*/  LOP3.LUT R9, R4, 0xff, RZ, 0xc0, !PT ;  /* 0x000000ff04097812 */ /* 0x000fe400078ec0ff */
[----:B------:R-:W-:-:S03]  /*1fb0*/  IADD3 R7, PT, PT, R14, -0x1, RZ ;  /* 0xffffffff0e077810 */ /* 0x000fc60007ffe0ff */
[----:B------:R-:W-:Y:S01]  /*1fc0*/  VIADD R5, R9, 0xffffffff ;  /* 0xffffffff09057836 */ /* 0x000fe20000000000 */
[----:B------:R-:W-:-:S04]  /*1fd0*/  ISETP.GT.U32.AND P0, PT, R7, 0xfd, PT ;  /* 0x000000fd0700780c */ /* 0x000fc80003f04070 */
[----:B------:R-:W-:-:S13]  /*1fe0*/  ISETP.GT.U32.OR P0, PT, R5, 0xfd, P0 ;  /* 0x000000fd0500780c */ /* 0x000fda0000704470 */
[----:B------:R-:W-:Y:S01]  /*1ff0*/  @!P0 MOV R4, RZ ;  /* 0x000000ff00048202 */ /* 0x000fe20000000f00 */
        /* <DEDUP_REMOVED lines=17> */
[----:B------:R-:W-:Y:S02]  /*2110*/  ISETP.GE.AND P0, PT, R5, RZ, PT ;  /* 0x000000ff0500720c */ /* 0x000fe40003f06270 */
[----:B------:R-:W-:-:S11]  /*2120*/  ISETP.GE.AND P1, PT, R7, RZ, PT ;  /* 0x000000ff0700720c */ /* 0x000fd60003f26270 */
[----:B------:R-:W-:Y:S01]  /*2130*/  @P0 MOV R4, RZ ;  /* 0x000000ff00040202 */ /* 0x000fe20000000f00 */
[----:B------:R-:W-:Y:S02]  /*2140*/  @!P0 IMAD.MOV.U32 R4, RZ, RZ, -0x40 ;  /* 0xffffffc0ff048424 */ /* 0x000fe400078e00ff */
[----:B------:R-:W-:Y:S01]  /*2150*/  @!P0 FFMA R0, R0, 1.84467440737095516160e+19, RZ ;  /* 0x5f80000000008823 */ /* 0x000fe200000000ff */
[----:B------:R-:W-:Y:S02]  /*2160*/  @!P1 FFMA R3, R3, 1.84467440737095516160e+19, RZ ;  /* 0x5f80000003039823 */ /* 0x000fe400000000ff */
[----:B------:R-:W-:-:S07]  /*2170*/  @!P1 IADD3 R4, PT, PT, R4, 0x40, RZ ;  /* 0x0000004004049810 */ /* 0x000fce0007ffe0ff */
.L_x_63:
[----:B------:R-:W-:Y:S01]  /*2180*/  LEA R8, R14, 0xc0800000, 0x17 ;  /* 0xc08000000e087811 */ /* 0x000fe200078eb8ff */
[----:B------:R-:W-:Y:S03]  /*2190*/  BSSY.RECONVERGENT B2, `(.L_x_68) ;  /* 0x0000036000027945 */ /* 0x000fe60003800200 */
[----:B------:R-:W-:Y:S01]  /*21a0*/  IADD3 R8, PT, PT, -R8, R3, RZ ;  /* 0x0000000308087210 */ /* 0x000fe20007ffe1ff */
[----:B------:R-:W-:-:S03]  /*21b0*/  VIADD R3, R9, 0xffffff81 ;  /* 0xffffff8109037836 */ /* 0x000fc60000000000 */
[----:B------:R-:W0:Y:S01]  /*21c0*/  MUFU.RCP R5, R8 ;  /* 0x0000000800057308 */ /* 0x000e220000001000 */
[----:B------:R-:W-:Y:S01]  /*21d0*/  FADD.FTZ R7, -R8, -RZ ;  /* 0x800000ff08077221 */ /* 0x000fe20000010100 */
[----:B------:R-:W-:-:S03]  /*21e0*/  IMAD R0, R3, -0x800000, R0 ;  /* 0xff80000003007824 */ /* 0x000fc600078e0200 */
[----:B0-----:R-:W-:-:S04]  /*21f0*/  FFMA R12, R5, R7, 1 ;  /* 0x3f800000050c7423 */ /* 0x001fc80000000007 */
[----:B------:R-:W-:-:S04]  /*2200*/  FFMA R16, R5, R12, R5 ;  /* 0x0000000c05107223 */ /* 0x000fc80000000005 */
[----:B------:R-:W-:-:S04]  /*2210*/  FFMA R5, R0, R16, RZ ;  /* 0x0000001000057223 */ /* 0x000fc800000000ff */
[----:B------:R-:W-:-:S04]  /*2220*/  FFMA R12, R7, R5, R0 ;  /* 0x00000005070c7223 */ /* 0x000fc80000000000 */
[----:B------:R-:W-:Y:S01]  /*2230*/  FFMA R9, R16, R12, R5 ;  /* 0x0000000c10097223 */ /* 0x000fe20000000005 */
[----:B------:R-:W-:-:S03]  /*2240*/  IADD3 R5, PT, PT, R3, 0x7f, -R14 ;  /* 0x0000007f03057810 */ /* 0x000fc60007ffe80e */
[----:B------:R-:W-:Y:S01]  /*2250*/  FFMA R12, R7, R9, R0 ;  /* 0x00000009070c7223 */ /* 0x000fe20000000000 */
[----:B------:R-:W-:-:S03]  /*2260*/  IADD3 R5, PT, PT, R5, R4, RZ ;  /* 0x0000000405057210 */ /* 0x000fc60007ffe0ff */
        /* <DEDUP_REMOVED lines=14> */
[CCC-:B------:R-:W-:Y:S01]  /*2350*/  FFMA.RZ R3, R16.reuse, R12.reuse, R9.reuse ;  /* 0x0000000c10037223 */ /* 0x1c0fe2000000c009 */
[C---:B------:R-:W-:Y:S01]  /*2360*/  IADD3 R8, PT, PT, R7.reuse, 0x20, RZ ;  /* 0x0000002007087810 */ /* 0x040fe20007ffe0ff */
[CCC-:B------:R-:W-:Y:S01]  /*2370*/  FFMA.RM R4, R16.reuse, R12.reuse, R9.reuse ;  /* 0x0000000c10047223 */ /* 0x1c0fe20000004009 */
[----:B------:R-:W-:Y:S02]  /*2380*/  ISETP.NE.AND P3, PT, R7, RZ, PT ;  /* 0x000000ff0700720c */ /* 0x000fe40003f65270 */
[----:B------:R-:W-:Y:S01]  /*2390*/  LOP3.LUT R5, R3, 0x7fffff, RZ, 0xc0, !PT ;  /* 0x007fffff03057812 */ /* 0x000fe200078ec0ff */
[----:B------:R-:W-:Y:S01]  /*23a0*/  FFMA.RP R3, R16, R12, R9 ;  /* 0x0000000c10037223 */ /* 0x000fe20000008009 */
[----:B------:R-:W-:Y:S02]  /*23b0*/  ISETP.NE.AND P1, PT, R7, RZ, PT ;  /* 0x000000ff0700720c */ /* 0x000fe40003f25270 */
[----:B------:R-:W-:Y:S02]  /*23c0*/  LOP3.LUT R5, R5, 0x800000, RZ, 0xfc, !PT ;  /* 0x0080000005057812 */ /* 0x000fe400078efcff */
[----:B------:R-:W-:-:S02]  /*23d0*/  IADD3 R7, PT, PT, -R7, RZ, RZ ;  /* 0x000000ff07077210 */ /* 0x000fc40007ffe1ff */
[----:B------:R-:W-:Y:S02]  /*23e0*/  SHF.L.U32 R8, R5, R8, RZ ;  /* 0x0000000805087219 */ /* 0x000fe400000006ff */
[----:B------:R-:W-:Y:S02]  /*23f0*/  FSETP.NEU.FTZ.AND P0, PT, R3, R4, PT ;  /* 0x000000040300720b */ /* 0x000fe40003f1d000 */
[----:B------:R-:W-:Y:S02]  /*2400*/  SEL R4, R7, RZ, P3 ;  /* 0x000000ff07047207 */ /* 0x000fe40001800000 */
[----:B------:R-:W-:Y:S02]  /*2410*/  ISETP.NE.AND P1, PT, R8, RZ, P1 ;  /* 0x000000ff0800720c */ /* 0x000fe40000f25270 */
[----:B------:R-:W-:Y:S02]  /*2420*/  SHF.R.U32.HI R4, RZ, R4, R5 ;  /* 0x00000004ff047219 */ /* 0x000fe40000011605 */
[----:B------:R-:W-:-:S02]  /*2430*/  PLOP3.LUT P0, PT, P0, P1, PT, 0xf8, 0x8f ;  /* 0x00000000008f781c */ /* 0x000fc40000703f70 */
[----:B------:R-:W-:Y:S02]  /*2440*/  SHF.R.U32.HI R8, RZ, 0x1, R4 ;  /* 0x00000001ff087819 */ /* 0x000fe40000011604 */
[----:B------:R-:W-:-:S04]  /*2450*/  SEL R3, RZ, 0x1, !P0 ;  /* 0x00000001ff037807 */ /* 0x000fc80004000000 */
[----:B------:R-:W-:-:S04]  /*2460*/  LOP3.LUT R3, R3, 0x1, R8, 0xf8, !PT ;  /* 0x0000000103037812 */ /* 0x000fc800078ef808 */
[----:B------:R-:W-:-:S05]  /*2470*/  LOP3.LUT R3, R3, R4, RZ, 0xc0, !PT ;  /* 0x0000000403037212 */ /* 0x000fca00078ec0ff */
[----:B------:R-:W-:-:S05]  /*2480*/  IMAD.IADD R3, R8, 0x1, R3 ;  /* 0x0000000108037824 */ /* 0x000fca00078e0203 */
[----:B------:R-:W-:Y:S01]  /*2490*/  LOP3.LUT R0, R3, R0, RZ, 0xfc, !PT ;  /* 0x0000000003007212 */ /* 0x000fe200078efcff */
[----:B------:R-:W-:Y:S06]  /*24a0*/  BRA `(.L_x_71) ;  /* 0x0000000000107947 */ /* 0x000fec0003800000 */
.L_x_70:
[----:B------:R-:W-:-:S04]  /*24b0*/  LOP3.LUT R0, R0, 0x80000000, RZ, 0xc0, !PT ;  /* 0x8000000000007812 */ /* 0x000fc800078ec0ff */
[----:B------:R-:W-:Y:S01]  /*24c0*/  LOP3.LUT R0, R0, 0x7f800000, RZ, 0xfc, !PT ;  /* 0x7f80000000007812 */ /* 0x000fe200078efcff */
[----:B------:R-:W-:Y:S06]  /*24d0*/  BRA `(.L_x_71) ;  /* 0x0000000000047947 */ /* 0x000fec0003800000 */
.L_x_69:
[----:B------:R-:W-:-:S07]  /*24e0*/  LEA R0, R5, R0, 0x17 ;  /* 0x0000000005007211 */ /* 0x000fce00078eb8ff */
.L_x_71:
[----:B------:R-:W-:Y:S05]  /*24f0*/  BSYNC.RECONVERGENT B2 ;  /* 0x0000000000027941 */ /* 0x000fea0003800200 */
.L_x_68:
[----:B------:R-:W-:Y:S05]  /*2500*/  BRA `(.L_x_72) ;  /* 0x0000000000207947 */ /* 0x000fea0003800000 */
.L_x_67:
[----:B------:R-:W-:-:S04]  /*2510*/  LOP3.LUT R0, R3, 0x80000000, R0, 0x48, !PT ;  /* 0x8000000003007812 */ /* 0x000fc800078e4800 */
[----:B------:R-:W-:Y:S01]  /*2520*/  LOP3.LUT R0, R0, 0x7f800000, RZ, 0xfc, !PT ;  /* 0x7f80000000007812 */ /* 0x000fe200078efcff */
[----:B------:R-:W-:Y:S06]  /*2530*/  BRA `(.L_x_72) ;  /* 0x0000000000147947 */ /* 0x000fec0003800000 */
.L_x_66:
[----:B------:R-:W-:Y:S01]  /*2540*/  LOP3.LUT R0, R3, 0x80000000, R0, 0x48, !PT ;  /* 0x8000000003007812 */ /* 0x000fe200078e4800 */
[----:B------:R-:W-:Y:S06]  /*2550*/  BRA `(.L_x_72) ;  /* 0x00000000000c7947 */ /* 0x000fec0003800000 */
.L_x_65:
[----:B------:R-:W0:Y:S01]  /*2560*/  MUFU.RSQ R0, -QNAN ;  /* 0xffc0000000007908 */ /* 0x000e220000001400 */
[----:B------:R-:W-:Y:S05]  /*2570*/  BRA `(.L_x_72) ;  /* 0x0000000000047947 */ /* 0x000fea0003800000 */
.L_x_64:
[----:B------:R-:W-:-:S07]  /*2580*/  FADD.FTZ R0, R0, R3 ;  /* 0x0000000300007221 */ /* 0x000fce0000010000 */
.L_x_72:
[----:B------:R-:W-:Y:S05]  /*2590*/  BSYNC.RECONVERGENT B1 ;  /* 0x0000000000017941 */ /* 0x000fea0003800200 */
.L_x_62:
[----:B------:R-:W-:-:S04]  /*25a0*/  HFMA2 R3, -RZ, RZ, 0, 0 ;  /* 0x00000000ff037431 */ /* 0x000fc800000001ff */
[----:B0-----:R-:W-:Y:S05]  /*25b0*/  RET.REL.NODEC R2 `(phi_attention_forward) ;  /* 0xffffffd802907950 */ /* 0x001fea0003c3ffff */
.L_x_73:
        /* <DEDUP_REMOVED lines=12> */
.L_x_197:


//--------------------- .text.holographic_fold_kernel --------------------------
	.section	.text.holographic_fold_kernel,"ax",@progbits
	.align	128
        .global         holographic_fold_kernel
        .type           holographic_fold_kernel,@function
        .size           holographic_fold_kernel,(.L_x_199 - holographic_fold_kernel)
        .other          holographic_fold_kernel,@"STO_CUDA_ENTRY STV_DEFAULT"
holographic_fold_kernel:
.text.holographic_fold_kernel:
        /* <DEDUP_REMOVED lines=8> */
[----:B------:R-:W0:Y:S01]  /*0080*/  LDC.64 R2, c[0x0][0x388] ;  /* 0x0000e200ff027b82 */ /* 0x000e220000000a00 */
[----:B------:R-:W1:Y:S07]  /*0090*/  LDCU.64 UR6, c[0x0][0x358] ;  /* 0x00006b00ff0677ac */ /* 0x000e6e0008000a00 */
[----:B------:R-:W2:Y:S08]  /*00a0*/  LDC.64 R4, c[0x0][0x380] ;  /* 0x0000e000ff047b82 */ /* 0x000eb00000000a00 */
[----:B------:R-:W3:Y:S01]  /*00b0*/  LDC.64 R6, c[0x0][0x390] ;  /* 0x0000e400ff067b82 */ /* 0x000ee20000000a00 */
[----:B0-----:R-:W-:-:S06]  /*00c0*/  IMAD.WIDE R2, R9, 0x4, R2 ;  /* 0x0000000409027825 */ /* 0x001fcc00078e0202 */
[----:B-1----:R-:W4:Y:S01]  /*00d0*/  LDG.E.CONSTANT R2, desc[UR6][R2.64] ;  /* 0x0000000602027981 */ /* 0x002f22000c1e9900 */
[----:B------:R-:W-:Y:S01]  /*00e0*/  IMAD R9, R9, 0x7, RZ ;  /* 0x0000000709097824 */ /* 0x000fe200078e02ff */
[----:B------:R-:W-:Y:S01]  /*00f0*/  BSSY.RECONVERGENT B0, `(.L_x_74) ;  /* 0x000006e000007945 */ /* 0x000fe20003800200 */
[----:B----4-:R-:W-:Y:S02]  /*0100*/  FMUL R10, R2, 1.6180340051651000977 ;  /* 0x3fcf1bbd020a7820 */ /* 0x010fe40000400000 */
[----:B--2---:R-:W-:-:S04]  /*0110*/  IMAD.WIDE R2, R9, 0x4, R4 ;  /* 0x0000000409027825 */ /* 0x004fc800078e0204 */
[C---:B------:R-:W-:Y:S01]  /*0120*/  FMUL R0, R10.reuse, 0.63661974668502807617 ;  /* 0x3f22f9830a007820 */ /* 0x040fe20000400000 */
[----:B------:R-:W-:Y:S01]  /*0130*/  FSETP.GE.AND P0, PT, |R10|, 105615, PT ;  /* 0x47ce47800a00780b */ /* 0x000fe20003f06200 */
[----:B---3--:R-:W-:-:S03]  /*0140*/  IMAD.WIDE R4, R9, 0x4, R6 ;  /* 0x0000000409047825 */ /* 0x008fc600078e0206 */
[----:B------:R-:W-:Y:S01]  /*0150*/  P2R R6, PR, RZ, 0x1 ;  /* 0x00000001ff067803 */ /* 0x000fe20000000000 */
[----:B------:R-:W0:Y:S02]  /*0160*/  F2I.NTZ R0, R0 ;  /* 0x0000000000007305 */ /* 0x000e240000203100 */
[----:B0-----:R-:W-:Y:S01]  /*0170*/  I2FP.F32.S32 R11, R0 ;  /* 0x00000000000b7245 */ /* 0x001fe20000201400 */
[----:B------:R-:W-:-:S04]  /*0180*/  IMAD.MOV.U32 R7, RZ, RZ, R0 ;  /* 0x000000ffff077224 */ /* 0x000fc800078e0000 */
[----:B------:R-:W-:-:S04]  /*0190*/  FFMA R8, R11, -1.5707962512969970703, R10 ;  /* 0xbfc90fda0b087823 */ /* 0x000fc8000000000a */
[----:B------:R-:W-:-:S04]  /*01a0*/  FFMA R8, R11, -7.5497894158615963534e-08, R8 ;  /* 0xb3a221680b087823 */ /* 0x000fc80000000008 */
[----:B------:R-:W-:-:S04]  /*01b0*/  FFMA R8, R11, -5.3903029534742383927e-15, R8 ;  /* 0xa7c234c50b087823 */ /* 0x000fc80000000008 */
[----:B------:R-:W-:Y:S01]  /*01c0*/  IMAD.MOV.U32 R6, RZ, RZ, R8 ;  /* 0x000000ffff067224 */ /* 0x000fe200078e0008 */
[----:B------:R-:W-:Y:S06]  /*01d0*/  @!P0 BRA `(.L_x_75) ;  /* 0x00000004007c8947 */ /* 0x000fec0003800000 */
[----:B------:R-:W-:-:S13]  /*01e0*/  FSETP.NEU.AND P0, PT, |R10|, +INF , PT ;  /* 0x7f8000000a00780b */ /* 0x000fda0003f0d200 */
[----:B------:R-:W-:Y:S01]  /*01f0*/  @!P0 FMUL R6, RZ, R10 ;  /* 0x0000000aff068220 */ /* 0x000fe20000400000 */
[----:B------:R-:W-:Y:S01]  /*0200*/  @!P0 IMAD.MOV.U32 R0, RZ, RZ, RZ ;  /* 0x000000ffff008224 */ /* 0x000fe200078e00ff */
[----:B------:R-:W-:Y:S06]  /*0210*/  @!P0 BRA `(.L_x_75) ;  /* 0x00000004006c8947 */ /* 0x000fec0003800000 */
[----:B------:R-:W-:Y:S01]  /*0220*/  SHF.L.U32 R6, R10, 0x8, RZ ;  /* 0x000000080a067819 */ /* 0x000fe200000006ff */
[----:B------:R-:W-:Y:S01]  /*0230*/  IMAD.MOV.U32 R0, RZ, RZ, RZ ;  /* 0x000000ffff007224 */ /* 0x000fe200078e00ff */
[----:B------:R-:W0:Y:S01]  /*0240*/  LDCU.64 UR8, c[0x4][URZ] ;  /* 0x01000000ff0877ac */ /* 0x000e220008000a00 */
[----:B------:R-:W-:Y:S01]  /*0250*/  IMAD.MOV.U32 R21, RZ, RZ, RZ ;  /* 0x000000ffff157224 */ /* 0x000fe200078e00ff */
[----:B------:R-:W-:Y:S01]  /*0260*/  LOP3.LUT R6, R6, 0x80000000, RZ, 0xfc, !PT ;  /* 0x8000000006067812 */ /* 0x000fe200078efcff */
[----:B------:R-:W-:Y:S01]  /*0270*/  UMOV UR5, URZ ;  /* 0x000000ff00057c82 */ /* 0x000fe20008000000 */
[----:B------:R-:W-:-:S05]  /*0280*/  UMOV UR4, URZ ;  /* 0x000000ff00047c82 */ /* 0x000fca0008000000 */
.L_x_76:
[----:B0-----:R-:W-:Y:S01]  /*0290*/  MOV R14, UR8 ;  /* 0x00000008000e7c02 */ /* 0x001fe20008000f00 */
[----:B------:R-:W-:-:S05]  /*02a0*/  IMAD.U32 R15, RZ, RZ, UR9 ;  /* 0x00000009ff0f7e24 */ /* 0x000fca000f8e00ff */
[----:B------:R-:W2:Y:S01]  /*02b0*/  LDG.E.CONSTANT R13, desc[UR6][R14.64] ;  /* 0x000000060e0d7981 */ /* 0x000ea2000c1e9900 */
[----:B------:R-:W-:Y:S01]  /*02c0*/  UIADD3 UR4, UPT, UPT, UR4, 0x1, URZ ;  /* 0x0000000104047890 */ /* 0x000fe2000fffe0ff */
[C---:B------:R-:W-:Y:S01]  /*02d0*/  ISETP.EQ.AND P0, PT, R21.reuse, RZ, PT ;  /* 0x000000ff1500720c */ /* 0x040fe20003f02270 */
[----:B------:R-:W-:Y:S01]  /*02e0*/  UIADD3 UR8, UP1, UPT, UR8, 0x4, URZ ;  /* 0x0000000408087890 */ /* 0x000fe2000ff3e0ff */
[C---:B------:R-:W-:Y:S01]  /*02f0*/  ISETP.EQ.AND P1, PT, R21.reuse, 0x4, PT ;  /* 0x000000041500780c */ /* 0x040fe20003f22270 */
[----:B------:R-:W-:Y:S01]  /*0300*/  UISETP.NE.AND UP0, UPT, UR4, 0x6, UPT ;  /* 0x000000060400788c */ /* 0x000fe2000bf05270 */
[C---:B------:R-:W-:Y:S01]  /*0310*/  ISETP.EQ.AND P3, PT, R21.reuse, 0xc, PT ;  /* 0x0000000c1500780c */ /* 0x040fe20003f62270 */
[----:B------:R-:W-:Y:S01]  /*0320*/  UIADD3.X UR9, UPT, UPT, URZ, UR9, URZ, UP1, !UPT ;  /* 0x00000009ff097290 */ /* 0x000fe20008ffe4ff */
[C---:B------:R-:W-:Y:S02]  /*0330*/  ISETP.EQ.AND P4, PT, R21.reuse, 0x10, PT ;  /* 0x000000101500780c */ /* 0x040fe40003f82270 */
[----:B------:R-:W-:Y:S01]  /*0340*/  ISETP.EQ.AND P5, PT, R21, 0x14, PT ;  /* 0x000000141500780c */ /* 0x000fe20003fa2270 */
[----:B--2---:R-:W-:-:S03]  /*0350*/  IMAD.WIDE.U32 R12, R13, R6, RZ ;  /* 0x000000060d0c7225 */ /* 0x004fc600078e00ff */
[----:B------:R-:W-:-:S04]  /*0360*/  IADD3 R9, P2, PT, R12, R0, RZ ;  /* 0x000000000c097210 */ /* 0x000fc80007f5e0ff */
[----:B------:R-:W-:Y:S01]  /*0370*/  IADD3.X R0, PT, PT, R13, UR5, RZ, P2, !PT ;  /* 0x000000050d007c10 */ /* 0x000fe200097fe4ff */
[--C-:B------:R-:W-:Y:S01]  /*0380*/  @P0 IMAD.MOV.U32 R11, RZ, RZ, R9.reuse ;  /* 0x000000ffff0b0224 */ /* 0x100fe200078e0009 */
[C---:B------:R-:W-:Y:S01]  /*0390*/  ISETP.EQ.AND P2, PT, R21.reuse, 0x8, PT ;  /* 0x000000081500780c */ /* 0x040fe20003f42270 */
[--C-:B------:R-:W-:Y:S01]  /*03a0*/  @P3 IMAD.MOV.U32 R19, RZ, RZ, R9.reuse ;  /* 0x000000ffff133224 */ /* 0x100fe200078e0009 */
[-C--:B------:R-:W-:Y:S01]  /*03b0*/  @P1 MOV R17, R9.reuse ;  /* 0x0000000900111202 */ /* 0x080fe20000000f00 */
[----:B------:R-:W-:Y:S01]  /*03c0*/  @P5 IMAD.MOV.U32 R16, RZ, RZ, R9 ;  /* 0x000000ffff105224 */ /* 0x000fe200078e0009 */
[----:B------:R-:W-:Y:S01]  /*03d0*/  @P4 MOV R20, R9 ;  /* 0x0000000900144202 */ /* 0x000fe20000000f00 */
[----:B------:R-:W-:-:S08]  /*03e0*/  VIADD R21, R21, 0x4 ;  /* 0x0000000415157836 */ /* 0x000fd00000000000 */
[----:B------:R-:W-:Y:S01]  /*03f0*/  @P2 IMAD.MOV.U32 R18, RZ, RZ, R9 ;  /* 0x000000ffff122224 */ /* 0x000fe200078e0009 */
[----:B------:R-:W-:Y:S06]  /*0400*/  BRA.U UP0, `(.L_x_76) ;  /* 0xfffffffd00a07547 */ /* 0x000fec000b83ffff */
[----:B------:R-:W-:Y:S01]  /*0410*/  SHF.R.U32.HI R9, RZ, 0x17, R10 ;  /* 0x00000017ff097819 */ /* 0x000fe2000001160a */
[----:B------:R-:W-:Y:S03]  /*0420*/  BSSY.RECONVERGENT B1, `(.L_x_77) ;  /* 0x0000028000017945 */ /* 0x000fe60003800200 */
[C---:B------:R-:W-:Y:S02]  /*0430*/  LOP3.LUT R6, R9.reuse, 0xe0, RZ, 0xc0, !PT ;  /* 0x000000e009067812 */ /* 0x040fe400078ec0ff */
[----:B------:R-:W-:Y:S02]  /*0440*/  LOP3.LUT P6, RZ, R9, 0x1f, RZ, 0xc0, !PT ;  /* 0x0000001f09ff7812 */ /* 0x000fe400078cc0ff */
[----:B------:R-:W-:-:S04]  /*0450*/  IADD3 R6, PT, PT, R6, -0x80, RZ ;  /* 0xffffff8006067810 */ /* 0x000fc80007ffe0ff */
[----:B------:R-:W-:-:S05]  /*0460*/  SHF.R.U32.HI R6, RZ, 0x5, R6 ;  /* 0x00000005ff067819 */ /* 0x000fca0000011606 */
[----:B------:R-:W-:-:S05]  /*0470*/  IMAD.U32 R14, R6, -0x4, RZ ;  /* 0xfffffffc060e7824 */ /* 0x000fca00078e00ff */
[C---:B------:R-:W-:Y:S02]  /*0480*/  ISETP.EQ.AND P3, PT, R14.reuse, -0x18, PT ;  /* 0xffffffe80e00780c */ /* 0x040fe40003f62270 */
[C---:B------:R-:W-:Y:S02]  /*0490*/  ISETP.EQ.AND P4, PT, R14.reuse, -0x14, PT ;  /* 0xffffffec0e00780c */ /* 0x040fe40003f82270 */
[C---:B------:R-:W-:Y:S02]  /*04a0*/  ISETP.EQ.AND P0, PT, R14.reuse, -0x10, PT ;  /* 0xfffffff00e00780c */ /* 0x040fe40003f02270 */
[C---:B------:R-:W-:Y:S02]  /*04b0*/  ISETP.EQ.AND P1, PT, R14.reuse, -0xc, PT ;  /* 0xfffffff40e00780c */ /* 0x040fe40003f22270 */
[C---:B------:R-:W-:Y:S02]  /*04c0*/  ISETP.EQ.AND P2, PT, R14.reuse, -0x8, PT ;  /* 0xfffffff80e00780c */ /* 0x040fe40003f42270 */
[----:B------:R-:W-:-:S03]  /*04d0*/  ISETP.EQ.AND P5, PT, R14, 0x4, PT ;  /* 0x000000040e00780c */ /* 0x000fc60003fa2270 */
[----:B------:R-:W-:Y:S01]  /*04e0*/  @P3 IMAD.MOV.U32 R6, RZ, RZ, R11 ;  /* 0x000000ffff063224 */ /* 0x000fe200078e000b */
[C---:B------:R-:W-:Y:S01]  /*04f0*/  ISETP.EQ.AND P3, PT, R14.reuse, -0x4, PT ;  /* 0xfffffffc0e00780c */ /* 0x040fe20003f62270 */
[--C-:B------:R-:W-:Y:S01]  /*0500*/  @P4 IMAD.MOV.U32 R6, RZ, RZ, R17.reuse ;  /* 0x000000ffff064224 */ /* 0x100fe200078e0011 */
[----:B------:R-:W-:Y:S01]  /*0510*/  @P4 MOV R12, R11 ;  /* 0x0000000b000c4202 */ /* 0x000fe20000000f00 */
[----:B------:R-:W-:Y:S01]  /*0520*/  @P0 IMAD.MOV.U32 R12, RZ, RZ, R17 ;  /* 0x000000ffff0c0224 */ /* 0x000fe200078e0011 */
[----:B------:R-:W-:Y:S01]  /*0530*/  ISETP.EQ.AND P4, PT, R14, RZ, PT ;  /* 0x000000ff0e00720c */ /* 0x000fe20003f82270 */
[----:B------:R-:W-:Y:S01]  /*0540*/  @P1 IMAD.MOV.U32 R12, RZ, RZ, R18 ;  /* 0x000000ffff0c1224 */ /* 0x000fe200078e0012 */
[----:B------:R-:W-:Y:S01]  /*0550*/  @P0 MOV R6, R18 ;  /* 0x0000001200060202 */ /* 0x000fe20000000f00 */
[----:B------:R-:W-:Y:S01]  /*0560*/  @P1 IMAD.MOV.U32 R6, RZ, RZ, R19 ;  /* 0x000000ffff061224 */ /* 0x000fe200078e0013 */
[----:B------:R-:W-:Y:S01]  /*0570*/  @P2 MOV R12, R19 ;  /* 0x00000013000c2202 */ /* 0x000fe20000000f00 */
[----:B------:R-:W-:-:S04]  /*0580*/  @P2 IMAD.MOV.U32 R6, RZ, RZ, R20 ;  /* 0x000000ffff062224 */ /* 0x000fc800078e0014 */
[----:B------:R-:W-:Y:S01]  /*0590*/  @P3 IMAD.MOV.U32 R12, RZ, RZ, R20 ;  /* 0x000000ffff0c3224 */ /* 0x000fe200078e0014 */
[----:B------:R-:W-:-:S03]  /*05a0*/  @P3 MOV R6, R16 ;  /* 0x0000001000063202 */ /* 0x000fc60000000f00 */
[----:B------:R-:W-:Y:S01]  /*05b0*/  @P4 IMAD.MOV.U32 R12, RZ, RZ, R16 ;  /* 0x000000ffff0c4224 */ /* 0x000fe200078e0010 */
[----:B------:R-:W-:Y:S01]  /*05c0*/  @P5 MOV R12, R0 ;  /* 0x00000000000c5202 */ /* 0x000fe20000000f00 */
[----:B------:R-:W-:Y:S01]  /*05d0*/  @P4 IMAD.MOV.U32 R6, RZ, RZ, R0 ;  /* 0x000000ffff064224 */ /* 0x000fe200078e0000 */
[----:B------:R-:W-:Y:S06]  /*05e0*/  @!P6 BRA `(.L_x_78) ;  /* 0x00000000002ce947 */ /* 0x000fec0003800000 */
[----:B------:R-:W-:Y:S01]  /*05f0*/  @P0 IMAD.MOV.U32 R13, RZ, RZ, R11 ;  /* 0x000000ffff0d0224 */ /* 0x000fe200078e000b */
[----:B------:R-:W-:Y:S01]  /*0600*/  ISETP.EQ.AND P0, PT, R14, 0x8, PT ;  /* 0x000000080e00780c */ /* 0x000fe20003f02270 */
[----:B------:R-:W-:Y:S01]  /*0610*/  @P1 IMAD.MOV.U32 R13, RZ, RZ, R17 ;  /* 0x000000ffff0d1224 */ /* 0x000fe200078e0011 */
[----:B------:R-:W-:Y:S01]  /*0620*/  @P2 MOV R13, R18 ;  /* 0x00000012000d2202 */ /* 0x000fe20000000f00 */
[----:B------:R-:W-:Y:S01]  /*0630*/  @P3 IMAD.MOV.U32 R13, RZ, RZ, R19 ;  /* 0x000000ffff0d3224 */ /* 0x000fe200078e0013 */
[----:B------:R-:W-:Y:S01]  /*0640*/  LOP3.LUT R9, R9, 0x1f, RZ, 0xc0, !PT ;  /* 0x0000001f09097812 */ /* 0x000fe200078ec0ff */
[----:B------:R-:W-:Y:S01]  /*0650*/  @P4 IMAD.MOV.U32 R13, RZ, RZ, R20 ;  /* 0x000000ffff0d4224 */ /* 0x000fe200078e0014 */
[----:B------:R-:W-:Y:S02]  /*0660*/  @P5 MOV R13, R16 ;  /* 0x00000010000d5202 */ /* 0x000fe40000000f00 */
[----:B------:R-:W-:-:S05]  /*0670*/  SHF.L.W.U32.HI R6, R12, R9, R6 ;  /* 0x000000090c067219 */ /* 0x000fca0000010e06 */
[----:B------:R-:W-:-:S05]  /*0680*/  @P0 IMAD.MOV.U32 R13, RZ, RZ, R0 ;  /* 0x000000ffff0d0224 */ /* 0x000fca00078e0000 */
[----:B------:R-:W-:-:S07]  /*0690*/  SHF.L.W.U32.HI R12, R13, R9, R12 ;  /* 0x000000090d0c7219 */ /* 0x000fce0000010e0c */
.L_x_78:
[----:B------:R-:W-:Y:S05]  /*06a0*/  BSYNC.RECONVERGENT B1 ;  /* 0x0000000000017941 */ /* 0x000fea0003800200 */
.L_x_77:
[C---:B------:R-:W-:Y:S01]  /*06b0*/  SHF.L.W.U32.HI R9, R12.reuse, 0x2, R6 ;  /* 0x000000020c097819 */ /* 0x040fe20000010e06 */
[----:B------:R-:W-:Y:S01]  /*06c0*/  IMAD.SHL.U32 R12, R12, 0x4, RZ ;  /* 0x000000040c0c7824 */ /* 0x000fe200078e00ff */
[----:B------:R-:W-:Y:S01]  /*06d0*/  UMOV UR4, 0x54442d19 ;  /* 0x54442d1900047882 */ /* 0x000fe20000000000 */
[----:B------:R-:W-:Y:S01]  /*06e0*/  UMOV UR5, 0x3bf921fb ;  /* 0x3bf921fb00057882 */ /* 0x000fe20000000000 */
[----:B------:R-:W-:Y:S02]  /*06f0*/  SHF.R.S32.HI R0, RZ, 0x1f, R9 ;  /* 0x0000001fff007819 */ /* 0x000fe40000011409 */
[----:B------:R-:W-:Y:S02]  /*0700*/  ISETP.GE.AND P0, PT, R10, RZ, PT ;  /* 0x000000ff0a00720c */ /* 0x000fe40003f06270 */
[C---:B------:R-:W-:Y:S02]  /*0710*/  LOP3.LUT R12, R0.reuse, R12, RZ, 0x3c, !PT ;  /* 0x0000000c000c7212 */ /* 0x040fe400078e3cff */
[----:B------:R-:W-:-:S02]  /*0720*/  LOP3.LUT R13, R0, R9, RZ, 0x3c, !PT ;  /* 0x00000009000d7212 */ /* 0x000fc400078e3cff */
[----:B------:R-:W-:Y:S02]  /*0730*/  SHF.R.U32.HI R0, RZ, 0x1e, R6 ;  /* 0x0000001eff007819 */ /* 0x000fe40000011606 */
[C---:B------:R-:W-:Y:S02]  /*0740*/  LOP3.LUT R6, R9.reuse, R10, RZ, 0x3c, !PT ;  /* 0x0000000a09067212 */ /* 0x040fe400078e3cff */
[----:B------:R-:W0:Y:S01]  /*0750*/  I2F.F64.S64 R12, R12 ;  /* 0x0000000c000c7312 */ /* 0x000e220000301c00 */
[----:B------:R-:W-:Y:S02]  /*0760*/  LEA.HI R0, R9, R0, RZ, 0x1 ;  /* 0x0000000009007211 */ /* 0x000fe400078f08ff */
[----:B------:R-:W-:Y:S02]  /*0770*/  ISETP.GE.AND P1, PT, R6, RZ, PT ;  /* 0x000000ff0600720c */ /* 0x000fe40003f26270 */
[----:B------:R-:W-:-:S05]  /*0780*/  IADD3 R6, PT, PT, -R0, RZ, RZ ;  /* 0x000000ff00067210 */ /* 0x000fca0007ffe1ff */
[----:B------:R-:W-:Y:S01]  /*0790*/  @!P0 IMAD.MOV.U32 R0, RZ, RZ, R6 ;  /* 0x000000ffff008224 */ /* 0x000fe200078e0006 */
[----:B0-----:R-:W-:-:S10]  /*07a0*/  DMUL R14, R12, UR4 ;  /* 0x000000040c0e7c28 */ /* 0x001fd40008000000 */
[----:B------:R-:W0:Y:S02]  /*07b0*/  F2F.F32.F64 R14, R14 ;  /* 0x0000000e000e7310 */ /* 0x000e240000301000 */
[----:B0-----:R-:W-:-:S07]  /*07c0*/  FSEL R6, -R14, R14, !P1 ;  /* 0x0000000e0e067208 */ /* 0x001fce0004800100 */
.L_x_75:
[----:B------:R-:W-:Y:S05]  /*07d0*/  BSYNC.RECONVERGENT B0 ;  /* 0x0000000000007941 */ /* 0x000fea0003800200 */
.L_x_74:
[----:B------:R-:W-:Y:S02]  /*07e0*/  IMAD.MOV.U32 R9, RZ, RZ, 0x37cbac00 ;  /* 0x37cbac00ff097424 */ /* 0x000fe400078e00ff */
[----:B------:R-:W-:Y:S01]  /*07f0*/  FMUL R12, R6, R6 ;  /* 0x00000006060c7220 */ /* 0x000fe20000400000 */
[C---:B------:R-:W-:Y:S01]  /*0800*/  LOP3.LUT R14, R0.reuse, 0x1, RZ, 0xc0, !PT ;  /* 0x00000001000e7812 */ /* 0x040fe200078ec0ff */
[----:B------:R-:W-:Y:S01]  /*0810*/  VIADD R0, R0, 0x1 ;  /* 0x0000000100007836 */ /* 0x000fe20000000000 */
[----:B------:R-:W-:Y:S01]  /*0820*/  MOV R15, 0x3c0885e4 ;  /* 0x3c0885e4000f7802 */ /* 0x000fe20000000f00 */
[----:B------:R-:W-:Y:S01]  /*0830*/  FFMA R13, R12, R9, -0.0013887860113754868507 ;  /* 0xbab607ed0c0d7423 */ /* 0x000fe20000000009 */
[----:B------:R-:W-:Y:S01]  /*0840*/  ISETP.NE.U32.AND P0, PT, R14, 0x1, PT ;  /* 0x000000010e00780c */ /* 0x000fe20003f05070 */
[----:B------:R-:W-:Y:S01]  /*0850*/  IMAD.MOV.U32 R14, RZ, RZ, 0x3e2aaaa8 ;  /* 0x3e2aaaa8ff0e7424 */ /* 0x000fe200078e00ff */
[----:B------:R-:W-:Y:S01]  /*0860*/  LOP3.LUT P1, RZ, R0, 0x2, RZ, 0xc0, !PT ;  /* 0x0000000200ff7812 */ /* 0x000fe2000782c0ff */
[----:B------:R-:W-:Y:S01]  /*0870*/  BSSY.RECONVERGENT B0, `(.L_x_79) ;  /* 0x000006a000007945 */ /* 0x000fe20003800200 */
[----:B------:R-:W-:-:S02]  /*0880*/  FSEL R13, R13, -0.00019574658654164522886, P0 ;  /* 0xb94d41530d0d7808 */ /* 0x000fc40000000000 */
[----:B------:R-:W-:Y:S02]  /*0890*/  FSEL R15, R15, 0.041666727513074874878, !P0 ;  /* 0x3d2aaabb0f0f7808 */ /* 0x000fe40004000000 */
[----:B------:R-:W-:Y:S02]  /*08a0*/  FSETP.GE.AND P2, PT, |R10|, 105615, PT ;  /* 0x47ce47800a00780b */ /* 0x000fe40003f46200 */
[----:B------:R-:W-:Y:S01]  /*08b0*/  FSEL R0, R6, 1, !P0 ;  /* 0x3f80000006007808 */ /* 0x000fe20004000000 */
[----:B------:R-:W-:Y:S01]  /*08c0*/  FFMA R15, R12, R13, R15 ;  /* 0x0000000d0c0f7223 */ /* 0x000fe2000000000f */
[----:B------:R-:W-:-:S03]  /*08d0*/  FSEL R6, -R14, -0.4999999701976776123, !P0 ;  /* 0xbeffffff0e067808 */ /* 0x000fc60004000100 */
[C---:B------:R-:W-:Y:S02]  /*08e0*/  FFMA R13, R12.reuse, R0, RZ ;  /* 0x000000000c0d7223 */ /* 0x040fe400000000ff */
[----:B------:R-:W-:-:S04]  /*08f0*/  FFMA R6, R12, R15, R6 ;  /* 0x0000000f0c067223 */ /* 0x000fc80000000006 */
[----:B------:R-:W-:-:S04]  /*0900*/  FFMA R6, R13, R6, R0 ;  /* 0x000000060d067223 */ /* 0x000fc80000000000 */
[----:B------:R-:W-:Y:S01]  /*0910*/  @P1 FADD R6, RZ, -R6 ;  /* 0x80000006ff061221 */ /* 0x000fe20000000000 */
[----:B------:R-:W-:Y:S06]  /*0920*/  @!P2 BRA `(.L_x_80) ;  /* 0x000000040078a947 */ /* 0x000fec0003800000 */
[----:B------:R-:W-:-:S13]  /*0930*/  FSETP.NEU.AND P0, PT, |R10|, +INF , PT ;  /* 0x7f8000000a00780b */ /* 0x000fda0003f0d200 */
[----:B------:R-:W-:Y:S01]  /*0940*/  @!P0 FMUL R8, RZ, R10 ;  /* 0x0000000aff088220 */ /* 0x000fe20000400000 */
[----:B------:R-:W-:Y:S01]  /*0950*/  @!P0 MOV R7, RZ ;  /* 0x000000ff00078202 */ /* 0x000fe20000000f00 */
[----:B------:R-:W-:Y:S06]  /*0960*/  @!P0 BRA `(.L_x_80) ;  /* 0x0000000400688947 */ /* 0x000fec0003800000 */
[----:B------:R-:W-:Y:S02]  /*0970*/  IMAD.SHL.U32 R0, R10, 0x100, RZ ;  /* 0x000001000a007824 */ /* 0x000fe400078e00ff */
[----:B------:R-:W-:Y:S02]  /*0980*/  HFMA2 R8, -RZ, RZ, 0, 0 ;  /* 0x00000000ff087431 */ /* 0x000fe400000001ff */
[----:B------:R-:W-:Y:S01]  /*0990*/  IMAD.MOV.U32 R7, RZ, RZ, RZ ;  /* 0x000000ffff077224 */ /* 0x000fe200078e00ff */
[----:B------:R-:W0:Y:S01]  /*09a0*/  LDCU.64 UR8, c[0x4][URZ] ;  /* 0x01000000ff0877ac */ /* 0x000e220008000a00 */
[----:B------:R-:W-:Y:S01]  /*09b0*/  LOP3.LUT R21, R0, 0x80000000, RZ, 0xfc, !PT ;  /* 0x8000000000157812 */ /* 0x000fe200078efcff */
[----:B------:R-:W-:Y:S01]  /*09c0*/  UMOV UR5, URZ ;  /* 0x000000ff00057c82 */ /* 0x000fe20008000000 */
[----:B------:R-:W-:-:S05]  /*09d0*/  UMOV UR4, URZ ;  /* 0x000000ff00047c82 */ /* 0x000fca0008000000 */
.L_x_81:
[----:B0-----:R-:W-:Y:S02]  /*09e0*/  IMAD.U32 R14, RZ, RZ, UR8 ;  /* 0x00000008ff0e7e24 */ /* 0x001fe4000f8e00ff */
        /* <DEDUP_REMOVED lines=10> */
[----:B------:R-:W-:-:S02]  /*0a90*/  ISETP.EQ.AND P4, PT, R8, 0x10, PT ;  /* 0x000000100800780c */ /* 0x000fc40003f82270 */
[C---:B------:R-:W-:Y:S02]  /*0aa0*/  ISETP.EQ.AND P5, PT, R8.reuse, 0x14, PT ;  /* 0x000000140800780c */ /* 0x040fe40003fa2270 */
[----:B------:R-:W-:Y:S01]  /*0ab0*/  IADD3 R8, PT, PT, R8, 0x4, RZ ;  /* 0x0000000408087810 */ /* 0x000fe20007ffe0ff */
[----:B--2---:R-:W-:-:S03]  /*0ac0*/  IMAD.WIDE.U32 R12, R12, R21, RZ ;  /* 0x000000150c0c7225 */ /* 0x004fc600078e00ff */
[----:B------:R-:W-:-:S04]  /*0ad0*/  IADD3 R0, P6, PT, R12, R7, RZ ;  /* 0x000000070c007210 */ /* 0x000fc80007fde0ff */
[----:B------:R-:W-:Y:S01]  /*0ae0*/  IADD3.X R7, PT, PT, R13, UR5, RZ, P6, !PT ;  /* 0x000000050d077c10 */ /* 0x000fe2000b7fe4ff */
[--C-:B------:R-:W-:Y:S01]  /*0af0*/  @P1 IMAD.MOV.U32 R17, RZ, RZ, R0.reuse ;  /* 0x000000ffff111224 */ /* 0x100fe200078e0000 */
[-C--:B------:R-:W-:Y:S01]  /*0b00*/  @P0 MOV R11, R0.reuse ;  /* 0x00000000000b0202 */ /* 0x080fe20000000f00 */
[--C-:B------:R-:W-:Y:S01]  /*0b10*/  @P2 IMAD.MOV.U32 R18, RZ, RZ, R0.reuse ;  /* 0x000000ffff122224 */ /* 0x100fe200078e0000 */
[----:B------:R-:W-:Y:S01]  /*0b20*/  @P3 MOV R19, R0 ;  /* 0x0000000000133202 */ /* 0x000fe20000000f00 */
[--C-:B------:R-:W-:Y:S02]  /*0b30*/  @P4 IMAD.MOV.U32 R20, RZ, RZ, R0.reuse ;  /* 0x000000ffff144224 */ /* 0x100fe400078e0000 */
[----:B------:R-:W-:Y:S01]  /*0b40*/  @P5 IMAD.MOV.U32 R16, RZ, RZ, R0 ;  /* 0x000000ffff105224 */ /* 0x000fe200078e0000 */
[----:B------:R-:W-:Y:S06]  /*0b50*/  BRA.U UP0, `(.L_x_81) ;  /* 0xfffffffd00a07547 */ /* 0x000fec000b83ffff */
[----:B------:R-:W-:Y:S01]  /*0b60*/  SHF.R.U32.HI R12, RZ, 0x17, R10 ;  /* 0x00000017ff0c7819 */ /* 0x000fe2000001160a */
[----:B------:R-:W-:Y:S03]  /*0b70*/  BSSY.RECONVERGENT B1, `(.L_x_82) ;  /* 0x0000027000017945 */ /* 0x000fe60003800200 */
[C---:B------:R-:W-:Y:S02]  /*0b80*/  LOP3.LUT R0, R12.reuse, 0xe0, RZ, 0xc0, !PT ;  /* 0x000000e00c007812 */ /* 0x040fe400078ec0ff */
[----:B------:R-:W-:-:S03]  /*0b90*/  LOP3.LUT P6, RZ, R12, 0x1f, RZ, 0xc0, !PT ;  /* 0x0000001f0cff7812 */ /* 0x000fc600078cc0ff */
[----:B------:R-:W-:-:S05]  /*0ba0*/  VIADD R0, R0, 0xffffff80 ;  /* 0xffffff8000007836 */ /* 0x000fca0000000000 */
[----:B------:R-:W-:-:S05]  /*0bb0*/  SHF.R.U32.HI R0, RZ, 0x5, R0 ;  /* 0x00000005ff007819 */ /* 0x000fca0000011600 */
[----:B------:R-:W-:-:S05]  /*0bc0*/  IMAD.U32 R13, R0, -0x4, RZ ;  /* 0xfffffffc000d7824 */ /* 0x000fca00078e00ff */
[C---:B------:R-:W-:Y:S02]  /*0bd0*/  ISETP.EQ.AND P3, PT, R13.reuse, -0x18, PT ;  /* 0xffffffe80d00780c */ /* 0x040fe40003f62270 */
[C---:B------:R-:W-:Y:S02]  /*0be0*/  ISETP.EQ.AND P4, PT, R13.reuse, -0x14, PT ;  /* 0xffffffec0d00780c */ /* 0x040fe40003f82270 */
[C---:B------:R-:W-:Y:S02]  /*0bf0*/  ISETP.EQ.AND P2, PT, R13.reuse, -0x10, PT ;  /* 0xfffffff00d00780c */ /* 0x040fe40003f42270 */
[C---:B------:R-:W-:Y:S02]  /*0c00*/  ISETP.EQ.AND P1, PT, R13.reuse, -0xc, PT ;  /* 0xfffffff40d00780c */ /* 0x040fe40003f22270 */
[C---:B------:R-:W-:Y:S02]  /*0c10*/  ISETP.EQ.AND P0, PT, R13.reuse, -0x8, PT ;  /* 0xfffffff80d00780c */ /* 0x040fe40003f02270 */
[----:B------:R-:W-:-:S03]  /*0c20*/  ISETP.EQ.AND P5, PT, R13, RZ, PT ;  /* 0x000000ff0d00720c */ /* 0x000fc60003fa2270 */
[----:B------:R-:W-:Y:S02]  /*0c30*/  @P3 MOV R0, R11 ;  /* 0x0000000b00003202 */ /* 0x000fe40000000f00 */
[C---:B------:R-:W-:Y:S01]  /*0c40*/  ISETP.EQ.AND P3, PT, R13.reuse, -0x4, PT ;  /* 0xfffffffc0d00780c */ /* 0x040fe20003f62270 */
[----:B------:R-:W-:Y:S01]  /*0c50*/  @P4 IMAD.MOV.U32 R8, RZ, RZ, R11 ;  /* 0x000000ffff084224 */ /* 0x000fe200078e000b */
[----:B------:R-:W-:Y:S01]  /*0c60*/  @P2 MOV R8, R17 ;  /* 0x0000001100082202 */ /* 0x000fe20000000f00 */
[----:B------:R-:W-:Y:S01]  /*0c70*/  @P4 IMAD.MOV.U32 R0, RZ, RZ, R17 ;  /* 0x000000ffff004224 */ /* 0x000fe200078e0011 */
[----:B------:R-:W-:Y:S01]  /*0c80*/  ISETP.EQ.AND P4, PT, R13, 0x4, PT ;  /* 0x000000040d00780c */ /* 0x000fe20003f82270 */
[--C-:B------:R-:W-:Y:S01]  /*0c90*/  @P2 IMAD.MOV.U32 R0, RZ, RZ, R18.reuse ;  /* 0x000000ffff002224 */ /* 0x100fe200078e0012 */
[----:B------:R-:W-:Y:S01]  /*0ca0*/  @P1 MOV R0, R19 ;  /* 0x0000001300001202 */ /* 0x000fe20000000f00 */
[----:B------:R-:W-:Y:S02]  /*0cb0*/  @P1 IMAD.MOV.U32 R8, RZ, RZ, R18 ;  /* 0x000000ffff081224 */ /* 0x000fe400078e0012 */
[----:B------:R-:W-:-:S02]  /*0cc0*/  @P0 IMAD.MOV.U32 R8, RZ, RZ, R19 ;  /* 0x000000ffff080224 */ /* 0x000fc400078e0013 */
[----:B------:R-:W-:Y:S02]  /*0cd0*/  @P0 IMAD.MOV.U32 R0, RZ, RZ, R20 ;  /* 0x000000ffff000224 */ /* 0x000fe400078e0014 */
[----:B------:R-:W-:Y:S01]  /*0ce0*/  @P3 MOV R8, R20 ;  /* 0x0000001400083202 */ /* 0x000fe20000000f00 */
[--C-:B------:R-:W-:Y:S01]  /*0cf0*/  @P3 IMAD.MOV.U32 R0, RZ, RZ, R16.reuse ;  /* 0x000000ffff003224 */ /* 0x100fe200078e0010 */
[----:B------:R-:W-:Y:S01]  /*0d00*/  @P5 MOV R0, R7 ;  /* 0x0000000700005202 */ /* 0x000fe20000000f00 */
[----:B------:R-:W-:Y:S02]  /*0d10*/  @P5 IMAD.MOV.U32 R8, RZ, RZ, R16 ;  /* 0x000000ffff085224 */ /* 0x000fe400078e0010 */
[----:B------:R-:W-:Y:S01]  /*0d20*/  @P4 IMAD.MOV.U32 R8, RZ, RZ, R7 ;  /* 0x000000ffff084224 */ /* 0x000fe200078e0007 */
[----:B------:R-:W-:Y:S06]  /*0d30*/  @!P6 BRA `(.L_x_83) ;  /* 0x000000000028e947 */ /* 0x000fec0003800000 */
[----:B------:R-:W-:Y:S01]  /*0d40*/  @P1 IMAD.MOV.U32 R11, RZ, RZ, R17 ;  /* 0x000000ffff0b1224 */ /* 0x000fe200078e0011 */
[----:B------:R-:W-:Y:S01]  /*0d50*/  @P0 MOV R11, R18 ;  /* 0x00000012000b0202 */ /* 0x000fe20000000f00 */
[----:B------:R-:W-:Y:S01]  /*0d60*/  @P3 IMAD.MOV.U32 R11, RZ, RZ, R19 ;  /* 0x000000ffff0b3224 */ /* 0x000fe200078e0013 */
[----:B------:R-:W-:Y:S01]  /*0d70*/  ISETP.EQ.AND P0, PT, R13, 0x8, PT ;  /* 0x000000080d00780c */ /* 0x000fe20003f02270 */
[----:B------:R-:W-:Y:S01]  /*0d80*/  @P5 IMAD.MOV.U32 R11, RZ, RZ, R20 ;  /* 0x000000ffff0b5224 */ /* 0x000fe200078e0014 */
[----:B------:R-:W-:Y:S02]  /*0d90*/  @P4 MOV R11, R16 ;  /* 0x00000010000b4202 */ /* 0x000fe40000000f00 */
[----:B------:R-:W-:-:S04]  /*0da0*/  LOP3.LUT R13, R12, 0x1f, RZ, 0xc0, !PT ;  /* 0x0000001f0c0d7812 */ /* 0x000fc800078ec0ff */
[----:B------:R-:W-:-:S05]  /*0db0*/  SHF.L.W.U32.HI R0, R8, R13, R0 ;  /* 0x0000000d08007219 */ /* 0x000fca0000010e00 */
[----:B------:R-:W-:-:S05]  /*0dc0*/  @P0 IMAD.MOV.U32 R11, RZ, RZ, R7 ;  /* 0x000000ffff0b0224 */ /* 0x000fca00078e0007 */
[----:B------:R-:W-:-:S07]  /*0dd0*/  SHF.L.W.U32.HI R8, R11, R13, R8 ;  /* 0x0000000d0b087219 */ /* 0x000fce0000010e08 */
.L_x_83:
[----:B------:R-:W-:Y:S05]  /*0de0*/  BSYNC.RECONVERGENT B1 ;  /* 0x0000000000017941 */ /* 0x000fea0003800200 */
.L_x_82:
        /* <DEDUP_REMOVED lines=9> */
[----:B------:R-:W0:Y:S01]  /*0e80*/  I2F.F64.S64 R12, R14 ;  /* 0x0000000e000c7312 */ /* 0x000e220000301c00 */
[C---:B------:R-:W-:Y:S02]  /*0e90*/  LOP3.LUT R10, R7.reuse, R10, RZ, 0x3c, !PT ;  /* 0x0000000a070a7212 */ /* 0x040fe400078e3cff */
[----:B------:R-:W-:Y:S02]  /*0ea0*/  LEA.HI R7, R7, R0, RZ, 0x1 ;  /* 0x0000000007077211 */ /* 0x000fe400078f08ff */
[----:B------:R-:W-:Y:S02]  /*0eb0*/  ISETP.GE.AND P0, PT, R10, RZ, PT ;  /* 0x000000ff0a00720c */ /* 0x000fe40003f06270 */
[----:B------:R-:W-:-:S05]  /*0ec0*/  IADD3 R0, PT, PT, -R7, RZ, RZ ;  /* 0x000000ff07007210 */ /* 0x000fca0007ffe1ff */
[----:B------:R-:W-:Y:S01]  /*0ed0*/  @!P1 IMAD.MOV.U32 R7, RZ, RZ, R0 ;  /* 0x000000ffff079224 */ /* 0x000fe200078e0000 */
[----:B0-----:R-:W-:-:S10]  /*0ee0*/  DMUL R12, R12, UR4 ;  /* 0x000000040c0c7c28 */ /* 0x001fd40008000000 */
[----:B------:R-:W0:Y:S02]  /*0ef0*/  F2F.F32.F64 R12, R12 ;  /* 0x0000000c000c7310 */ /* 0x000e240000301000 */
[----:B0-----:R-:W-:-:S07]  /*0f00*/  FSEL R8, -R12, R12, !P0 ;  /* 0x0000000c0c087208 */ /* 0x001fce0004000100 */
.L_x_80:
[----:B------:R-:W-:Y:S05]  /*0f10*/  BSYNC.RECONVERGENT B0 ;  /* 0x0000000000007941 */ /* 0x000fea0003800200 */
.L_x_79:
[----:B------:R-:W2:Y:S04]  /*0f20*/  LDG.E.CONSTANT R21, desc[UR6][R2.64] ;  /* 0x0000000602157981 */ /* 0x000ea8000c1e9900 */
[----:B------:R-:W3:Y:S04]  /*0f30*/  LDG.E.CONSTANT R23, desc[UR6][R2.64+0x4] ;  /* 0x0000040602177981 */ /* 0x000ee8000c1e9900 */
[----:B------:R-:W4:Y:S04]  /*0f40*/  LDG.E.CONSTANT R19, desc[UR6][R2.64+0x8] ;  /* 0x0000080602137981 */ /* 0x000f28000c1e9900 */
[----:B------:R-:W5:Y:S04]  /*0f50*/  LDG.E.CONSTANT R17, desc[UR6][R2.64+0xc] ;  /* 0x00000c0602117981 */ /* 0x000f68000c1e9900 */
[----:B------:R-:W5:Y:S04]  /*0f60*/  LDG.E.CONSTANT R15, desc[UR6][R2.64+0x10] ;  /* 0x00001006020f7981 */ /* 0x000f68000c1e9900 */
[----:B------:R-:W5:Y:S04]  /*0f70*/  LDG.E.CONSTANT R11, desc[UR6][R2.64+0x14] ;  /* 0x00001406020b7981 */ /* 0x000f68000c1e9900 */
[----:B------:R0:W5:Y:S01]  /*0f80*/  LDG.E.CONSTANT R13, desc[UR6][R2.64+0x18] ;  /* 0x00001806020d7981 */ /* 0x000162000c1e9900 */
[----:B------:R-:W-:Y:S01]  /*0f90*/  FMUL R10, R8, R8 ;  /* 0x00000008080a7220 */ /* 0x000fe20000400000 */
[C---:B------:R-:W-:Y:S01]  /*0fa0*/  LOP3.LUT R0, R7.reuse, 0x1, RZ, 0xc0, !PT ;  /* 0x0000000107007812 */ /* 0x040fe200078ec0ff */
[----:B------:R-:W-:Y:S01]  /*0fb0*/  IMAD.MOV.U32 R25, RZ, RZ, 0x3d2aaabb ;  /* 0x3d2aaabbff197424 */ /* 0x000fe200078e00ff */
[----:B------:R-:W-:Y:S01]  /*0fc0*/  LOP3.LUT P1, RZ, R7, 0x2, RZ, 0xc0, !PT ;  /* 0x0000000207ff7812 */ /* 0x000fe2000782c0ff */
[----:B------:R-:W-:Y:S01]  /*0fd0*/  FFMA R9, R10, R9, -0.0013887860113754868507 ;  /* 0xbab607ed0a097423 */ /* 0x000fe20000000009 */
[----:B------:R-:W-:-:S02]  /*0fe0*/  ISETP.NE.U32.AND P0, PT, R0, 0x1, PT ;  /* 0x000000010000780c */ /* 0x000fc40003f05070 */
[----:B------:R-:W-:Y:S02]  /*0ff0*/  MOV R0, 0x3effffff ;  /* 0x3effffff00007802 */ /* 0x000fe40000000f00 */
[----:B------:R-:W-:Y:S02]  /*1000*/  FSEL R9, R9, -0.00019574658654164522886, !P0 ;  /* 0xb94d415309097808 */ /* 0x000fe40004000000 */
[----:B------:R-:W-:Y:S02]  /*1010*/  FSEL R25, R25, 0.0083327032625675201416, !P0 ;  /* 0x3c0885e419197808 */ /* 0x000fe40004000000 */
[----:B0-----:R-:W-:Y:S02]  /*1020*/  FSEL R2, -R0, -0.16666662693023681641, !P0 ;  /* 0xbe2aaaa800027808 */ /* 0x001fe40004000100 */
[----:B------:R-:W-:Y:S01]  /*1030*/  FSEL R0, R8, 1, P0 ;  /* 0x3f80000008007808 */ /* 0x000fe20000000000 */
[----:B------:R-:W-:-:S04]  /*1040*/  FFMA R9, R10, R9, R25 ;  /* 0x000000090a097223 */ /* 0x000fc80000000019 */
[C---:B------:R-:W-:Y:S01]  /*1050*/  FFMA R2, R10.reuse, R9, R2 ;  /* 0x000000090a027223 */ /* 0x040fe20000000002 */
[----:B------:R-:W-:-:S04]  /*1060*/  FFMA R3, R10, R0, RZ ;  /* 0x000000000a037223 */ /* 0x000fc800000000ff */
[----:B------:R-:W-:-:S04]  /*1070*/  FFMA R2, R3, R2, R0 ;  /* 0x0000000203027223 */ /* 0x000fc80000000000 */
[----:B------:R-:W-:-:S04]  /*1080*/  @P1 FADD R2, RZ, -R2 ;  /* 0x80000002ff021221 */ /* 0x000fc80000000000 */
[C---:B--2---:R-:W-:Y:S01]  /*1090*/  FMUL.D2 R3, R2.reuse, R21 ;  /* 0x0000001502037220 */ /* 0x044fe20000300000 */
[----:B---3--:R-:W-:-:S03]  /*10a0*/  FMUL.D2 R8, R2, R23 ;  /* 0x0000001702087220 */ /* 0x008fc60000300000 */
[C---:B------:R-:W-:Y:S01]  /*10b0*/  FFMA R3, R6.reuse, R23, R3 ;  /* 0x0000001706037223 */ /* 0x040fe20000000003 */
[--C-:B------:R-:W-:Y:S01]  /*10c0*/  FFMA R0, R6, R21, R8.reuse ;  /* 0x0000001506007223 */ /* 0x100fe20000000008 */
[-C--:B----4-:R-:W-:Y:S01]  /*10d0*/  FMUL.D2 R9, R2, R19.reuse ;  /* 0x0000001302097220 */ /* 0x090fe20000300000 */
[----:B------:R-:W-:Y:S01]  /*10e0*/  FFMA R8, R6, R19, R8 ;  /* 0x0000001306087223 */ /* 0x000fe20000000008 */
[-C--:B-----5:R-:W-:Y:S01]  /*10f0*/  FMUL.D2 R19, R2, R17.reuse ;  /* 0x0000001102137220 */ /* 0x0a0fe20000300000 */
[----:B------:R-:W-:Y:S01]  /*1100*/  FFMA R10, R0, R0, RZ ;  /* 0x00000000000a7223 */ /* 0x000fe200000000ff */
[--C-:B------:R-:W-:Y:S01]  /*1110*/  FADD R7, R3, R9.reuse ;  /* 0x0000000903077221 */ /* 0x100fe20000000000 */
[----:B------:R-:W-:Y:S01]  /*1120*/  FFMA R17, R6, R17, R9 ;  /* 0x0000001106117223 */ /* 0x000fe20000000009 */
[----:B------:R-:W-:Y:S01]  /*1130*/  FMUL.D2 R3, R2, R15 ;  /* 0x0000000f02037220 */ /* 0x000fe20000300000 */
[--C-:B------:R-:W-:Y:S01]  /*1140*/  FADD R9, R8, R19.reuse ;  /* 0x0000001308097221 */ /* 0x100fe20000000000 */
[----:B------:R-:W-:Y:S01]  /*1150*/  FFMA R10, R7, R7, R10 ;  /* 0x00000007070a7223 */ /* 0x000fe2000000000a */
[----:B------:R-:W-:Y:S01]  /*1160*/  FFMA R19, R6, R15, R19 ;  /* 0x0000000f06137223 */ /* 0x000fe20000000013 */
[----:B------:R-:W-:Y:S01]  /*1170*/  FMUL.D2 R21, R2, R11 ;  /* 0x0000000b02157220 */ /* 0x000fe20000300000 */
[--C-:B------:R-:W-:Y:S01]  /*1180*/  FADD R15, R17, R3.reuse ;  /* 0x00000003110f7221 */ /* 0x100fe20000000000 */
[----:B------:R-:W-:Y:S01]  /*1190*/  FFMA R10, R9, R9, R10 ;  /* 0x00000009090a7223 */ /* 0x000fe2000000000a */
[----:B------:R-:W-:Y:S01]  /*11a0*/  FFMA R17, R6, R11, R3 ;  /* 0x0000000b06117223 */ /* 0x000fe20000000003 */
[----:B------:R-:W-:Y:S01]  /*11b0*/  FMUL R2, R2, R13 ;  /* 0x0000000d02027220 */ /* 0x000fe20000400000 */
[--C-:B------:R-:W-:Y:S01]  /*11c0*/  FADD R11, R19, R21.reuse ;  /* 0x00000015130b7221 */ /* 0x100fe20000000000 */
[----:B------:R-:W-:Y:S01]  /*11d0*/  FFMA R10, R15, R15, R10 ;  /* 0x0000000f0f0a7223 */ /* 0x000fe2000000000a */
[----:B------:R-:W-:Y:S01]  /*11e0*/  FFMA R13, R6, R13, R21 ;  /* 0x0000000d060d7223 */ /* 0x000fe20000000015 */
[----:B------:R-:W-:Y:S01]  /*11f0*/  FFMA R17, R2, 0.5, R17 ;  /* 0x3f00000002117823 */ /* 0x000fe20000000011 */
[----:B------:R0:W-:Y:S01]  /*1200*/  STG.E desc[UR6][R4.64], R0 ;  /* 0x0000000004007986 */ /* 0x0001e2000c101906 */
[----:B------:R-:W-:-:S03]  /*1210*/  FFMA R10, R11, R11, R10 ;  /* 0x0000000b0b0a7223 */ /* 0x000fc6000000000a */
[----:B------:R0:W-:Y:S01]  /*1220*/  STG.E desc[UR6][R4.64+0x18], R13 ;  /* 0x0000180d04007986 */ /* 0x0001e2000c101906 */
[----:B------:R-:W-:-:S03]  /*1230*/  FFMA R10, R17, R17, R10 ;  /* 0x00000011110a7223 */ /* 0x000fc6000000000a */
[----:B------:R0:W-:Y:S01]  /*1240*/  STG.E desc[UR6][R4.64+0x4], R7 ;  /* 0x0000040704007986 */ /* 0x0001e2000c101906 */
[----:B------:R-:W-:-:S03]  /*1250*/  FFMA R3, R13, R13, R10 ;  /* 0x0000000d0d037223 */ /* 0x000fc6000000000a */
[----:B------:R0:W-:Y:S02]  /*1260*/  STG.E desc[UR6][R4.64+0x8], R9 ;  /* 0x0000080904007986 */ /* 0x0001e4000c101906 */
[----:B------:R-:W-:Y:S02]  /*1270*/  FSETP.GT.AND P0, PT, R3, 1.00000001335143196e-10, PT ;  /* 0x2edbe6ff0300780b */ /* 0x000fe40003f04000 */
[----:B------:R0:W-:Y:S04]  /*1280*/  STG.E desc[UR6][R4.64+0xc], R15 ;  /* 0x00000c0f04007986 */ /* 0x0001e8000c101906 */
[----:B------:R0:W-:Y:S04]  /*1290*/  STG.E desc[UR6][R4.64+0x10], R11 ;  /* 0x0000100b04007986 */ /* 0x0001e8000c101906 */
[----:B------:R0:W-:Y:S03]  /*12a0*/  STG.E desc[UR6][R4.64+0x14], R17 ;  /* 0x0000141104007986 */ /* 0x0001e6000c101906 */
[----:B------:R-:W-:Y:S05]  /*12b0*/  @!P0 EXIT ;  /* 0x000000000000894d */ /* 0x000fea0003800000 */
[----:B------:R-:W-:Y:S01]  /*12c0*/  VIADD R2, R3, 0xf3000000 ;  /* 0xf300000003027836 */ /* 0x000fe20000000000 */
[----:B------:R1:W2:Y:S01]  /*12d0*/  MUFU.RSQ R6, R3 ;  /* 0x0000000300067308 */ /* 0x0002a20000001400 */
[----:B------:R-:W-:Y:S03]  /*12e0*/  BSSY.RECONVERGENT B0, `(.L_x_84) ;  /* 0x000000b000007945 */ /* 0x000fe60003800200 */
[----:B------:R-:W-:-:S13]  /*12f0*/  ISETP.GT.U32.AND P0, PT, R2, 0x727fffff, PT ;  /* 0x727fffff0200780c */ /* 0x000fda0003f04070 */
[----:B-12---:R-:W-:Y:S05]  /*1300*/  @!P0 BRA `(.L_x_85) ;  /* 0x0000000000108947 */ /* 0x006fea0003800000 */
[----:B------:R-:W-:-:S07]  /*1310*/  MOV R12, 0x1330 ;  /* 0x00001330000c7802 */ /* 0x000fce0000000f00 */
[----:B0-----:R-:W-:Y:S05]  /*1320*/  CALL.REL.NOINC `($__internal_5_$__cuda_sm20_sqrt_rn_f32_slowpath) ;  /* 0x0000000400647944 */ /* 0x001fea0003c00000 */
[----:B------:R-:W-:Y:S01]  /*1330*/  IMAD.MOV.U32 R2, RZ, RZ, R6 ;  /* 0x000000ffff027224 */ /* 0x000fe200078e0006 */
[----:B------:R-:W-:Y:S06]  /*1340*/  BRA `(.L_x_86) ;  /* 0x0000000000107947 */ /* 0x000fec0003800000 */
.L_x_85:
[----:B------:R-:W-:Y:S01]  /*1350*/  FMUL.FTZ R2, R3, R6 ;  /* 0x0000000603027220 */ /* 0x000fe20000410000 */
[----:B------:R-:W-:-:S03]  /*1360*/  FMUL.FTZ R6, R6, 0.5 ;  /* 0x3f00000006067820 */ /* 0x000fc60000410000 */
[----:B------:R-:W-:-:S04]  /*1370*/  FFMA R3, -R2, R2, R3 ;  /* 0x0000000202037223 */ /* 0x000fc80000000103 */
[----:B------:R-:W-:-:S07]  /*1380*/  FFMA R2, R3, R6, R2 ;  /* 0x0000000603027223 */ /* 0x000fce0000000002 */
.L_x_86:
[----:B------:R-:W-:Y:S05]  /*1390*/  BSYNC.RECONVERGENT B0 ;  /* 0x0000000000007941 */ /* 0x000fea0003800200 */
.L_x_84:
[----:B------:R-:W-:Y:S01]  /*13a0*/  IADD3 R3, PT, PT, R2, 0x1800000, RZ ;  /* 0x0180000002037810 */ /* 0x000fe20007ffe0ff */
[----:B------:R-:W-:Y:S03]  /*13b0*/  BSSY.RECONVERGENT B0, `(.L_x_87) ;  /* 0x000000c000007945 */ /* 0x000fe60003800200 */
[----:B------:R-:W-:-:S04]  /*13c0*/  LOP3.LUT R3, R3, 0x7f800000, RZ, 0xc0, !PT ;  /* 0x7f80000003037812 */ /* 0x000fc800078ec0ff */
[----:B------:R-:W-:-:S13]  /*13d0*/  ISETP.GT.U32.AND P0, PT, R3, 0x1ffffff, PT ;  /* 0x01ffffff0300780c */ /* 0x000fda0003f04070 */
[----:B------:R-:W-:Y:S05]  /*13e0*/  @P0 BRA `(.L_x_88) ;  /* 0x0000000000100947 */ /* 0x000fea0003800000 */
[----:B------:R-:W-:-:S07]  /*13f0*/  MOV R6, 0x1410 ;  /* 0x0000141000067802 */ /* 0x000fce0000000f00 */
[----:B0-----:R-:W-:Y:S05]  /*1400*/  CALL.REL.NOINC `($__internal_4_$__cuda_sm20_rcp_rn_f32_slowpath) ;  /* 0x0000000000587944 */ /* 0x001fea0003c00000 */
[----:B------:R-:W-:Y:S01]  /*1410*/  IMAD.MOV.U32 R6, RZ, RZ, R8 ;  /* 0x000000ffff067224 */ /* 0x000fe200078e0008 */
[----:B------:R-:W-:Y:S06]  /*1420*/  BRA `(.L_x_89) ;  /* 0x0000000000107947 */ /* 0x000fec0003800000 */
.L_x_88:
[----:B------:R-:W1:Y:S02]  /*1430*/  MUFU.RCP R3, R2 ;  /* 0x0000000200037308 */ /* 0x000e640000001000 */
[----:B-1----:R-:W-:-:S04]  /*1440*/  FFMA R6, R3, R2, -1 ;  /* 0xbf80000003067423 */ /* 0x002fc80000000002 */
[----:B------:R-:W-:-:S04]  /*1450*/  FADD.FTZ R6, -R6, -RZ ;  /* 0x800000ff06067221 */ /* 0x000fc80000010100 */
[----:B------:R-:W-:-:S07]  /*1460*/  FFMA R6, R3, R6, R3 ;  /* 0x0000000603067223 */ /* 0x000fce0000000003 */
.L_x_89:
[----:B------:R-:W-:Y:S05]  /*1470*/  BSYNC.RECONVERGENT B0 ;  /* 0x0000000000007941 */ /* 0x000fea0003800200 */
.L_x_87:
[-C--:B------:R-:W-:Y:S01]  /*1480*/  FMUL R3, R0, R6.reuse ;  /* 0x0000000600037220 */ /* 0x080fe20000400000 */
[-C--:B0-----:R-:W-:Y:S01]  /*1490*/  FMUL R7, R7, R6.reuse ;  /* 0x0000000607077220 */ /* 0x081fe20000400000 */
[-C--:B------:R-:W-:Y:S01]  /*14a0*/  FMUL R9, R9, R6.reuse ;  /* 0x0000000609097220 */ /* 0x080fe20000400000 */
[-C--:B------:R-:W-:Y:S01]  /*14b0*/  FMUL R15, R15, R6.reuse ;  /* 0x000000060f0f7220 */ /* 0x080fe20000400000 */
[-C--:B------:R-:W-:Y:S01]  /*14c0*/  FMUL R11, R11, R6.reuse ;  /* 0x000000060b0b7220 */ /* 0x080fe20000400000 */
[-C--:B------:R-:W-:Y:S01]  /*14d0*/  FMUL R17, R17, R6.reuse ;  /* 0x0000000611117220 */ /* 0x080fe20000400000 */
[----:B------:R-:W-:Y:S01]  /*14e0*/  FMUL R13, R13, R6 ;  /* 0x000000060d0d7220 */ /* 0x000fe20000400000 */
[----:B------:R-:W-:Y:S04]  /*14f0*/  STG.E desc[UR6][R4.64], R3 ;  /* 0x0000000304007986 */ /* 0x000fe8000c101906 */
[----:B------:R-:W-:Y:S04]  /*1500*/  STG.E desc[UR6][R4.64+0x4], R7 ;  /* 0x0000040704007986 */ /* 0x000fe8000c101906 */
[----:B------:R-:W-:Y:S04]  /*1510*/  STG.E desc[UR6][R4.64+0x8], R9 ;  /* 0x0000080904007986 */ /* 0x000fe8000c101906 */
[----:B------:R-:W-:Y:S04]  /*1520*/  STG.E desc[UR6][R4.64+0xc], R15 ;  /* 0x00000c0f04007986 */ /* 0x000fe8000c101906 */
[----:B------:R-:W-:Y:S04]  /*1530*/  STG.E desc[UR6][R4.64+0x10], R11 ;  /* 0x0000100b04007986 */ /* 0x000fe8000c101906 */
[----:B------:R-:W-:Y:S04]  /*1540*/  STG.E desc[UR6][R4.64+0x14], R17 ;  /* 0x0000141104007986 */ /* 0x000fe8000c101906 */
[----:B------:R-:W-:Y:S01]  /*1550*/  STG.E desc[UR6][R4.64+0x18], R13 ;  /* 0x0000180d04007986 */ /* 0x000fe2000c101906 */
[----:B------:R-:W-:Y:S05]  /*1560*/  EXIT ;  /* 0x000000000000794d */ /* 0x000fea0003800000 */
        .weak           $__internal_4_$__cuda_sm20_rcp_rn_f32_slowpath
        .type           $__internal_4_$__cuda_sm20_rcp_rn_f32_slowpath,@function
        .size           $__internal_4_$__cuda_sm20_rcp_rn_f32_slowpath,($__internal_5_$__cuda_sm20_sqrt_rn_f32_slowpath - $__internal_4_$__cuda_sm20_rcp_rn_f32_slowpath)
$__internal_4_$__cuda_sm20_rcp_rn_f32_slowpath:
[----:B------:R-:W-:Y:S01]  /*1570*/  IMAD.SHL.U32 R3, R2, 0x2, RZ ;  /* 0x0000000202037824 */ /* 0x000fe200078e00ff */
[----:B------:R-:W-:Y:S04]  /*1580*/  BSSY.RECONVERGENT B1, `(.L_x_90) ;  /* 0x0000030000017945 */ /* 0x000fe80003800200 */
[----:B------:R-:W-:-:S04]  /*1590*/  SHF.R.U32.HI R3, RZ, 0x18, R3 ;  /* 0x00000018ff037819 */ /* 0x000fc80000011603 */
[----:B------:R-:W-:-:S13]  /*15a0*/  ISETP.NE.U32.AND P0, PT, R3, RZ, PT ;  /* 0x000000ff0300720c */ /* 0x000fda0003f05070 */
[----:B------:R-:W-:Y:S05]  /*15b0*/  @P0 BRA `(.L_x_91) ;  /* 0x0000000000280947 */ /* 0x000fea0003800000 */
[----:B------:R-:W-:-:S04]  /*15c0*/  SHF.L.U32 R3, R2, 0x1, RZ ;  /* 0x0000000102037819 */ /* 0x000fc800000006ff */
        /* <DEDUP_REMOVED lines=9> */
.L_x_91:
[----:B------:R-:W-:-:S05]  /*1660*/  VIADD R14, R3, 0xffffff03 ;  /* 0xffffff03030e7836 */ /* 0x000fca0000000000 */
[----:B------:R-:W-:-:S13]  /*1670*/  ISETP.GT.U32.AND P0, PT, R14, 0x1, PT ;  /* 0x000000010e00780c */ /* 0x000fda0003f04070 */
[----:B------:R-:W-:Y:S05]  /*1680*/  @P0 BRA `(.L_x_93) ;  /* 0x0000000000780947 */ /* 0x000fea0003800000 */
[----:B------:R-:W-:Y:S01]  /*1690*/  LOP3.LUT R8, R2, 0x7fffff, RZ, 0xc0, !PT ;  /* 0x007fffff02087812 */ /* 0x000fe200078ec0ff */
[----:B------:R-:W-:Y:S02]  /*16a0*/  IMAD.MOV.U32 R21, RZ, RZ, 0x3 ;  /* 0x00000003ff157424 */ /* 0x000fe400078e00ff */
[----:B------:R-:W-:Y:S01]  /*16b0*/  VIADD R3, R3, 0xffffff04 ;  /* 0xffffff0403037836 */ /* 0x000fe20000000000 */
[----:B------:R-:W-:Y:S02]  /*16c0*/  LOP3.LUT R8, R8, 0x3f800000, RZ, 0xfc, !PT ;  /* 0x3f80000008087812 */ /* 0x000fe400078efcff */
[----:B------:R-:W-:Y:S02]  /*16d0*/  SHF.L.U32 R21, R21, R14, RZ ;  /* 0x0000000e15157219 */ /* 0x000fe400000006ff */
[----:B------:R-:W0:Y:S02]  /*16e0*/  MUFU.RCP R19, R8 ;  /* 0x0000000800137308 */ /* 0x000e240000001000 */
        /* <DEDUP_REMOVED lines=8> */
[----:B------:R-:W-:Y:S02]  /*1770*/  LOP3.LUT R21, R21, R10, RZ, 0xc0, !PT ;  /* 0x0000000a15157212 */ /* 0x000fe400078ec0ff */
[----:B------:R-:W-:-:S02]  /*1780*/  IADD3 R19, PT, PT, -R12, RZ, RZ ;  /* 0x000000ff0c137210 */ /* 0x000fc40007ffe1ff */
[-C--:B------:R-:W-:Y:S02]  /*1790*/  SHF.R.U32.HI R21, RZ, R14.reuse, R21 ;  /* 0x0000000eff157219 */ /* 0x080fe40000011615 */
[--C-:B------:R-:W-:Y:S02]  /*17a0*/  LOP3.LUT P1, RZ, R19, R14, R10.reuse, 0xf8, !PT ;  /* 0x0000000e13ff7212 */ /* 0x100fe4000782f80a */
[C---:B------:R-:W-:Y:S02]  /*17b0*/  LOP3.LUT P0, RZ, R21.reuse, 0x1, RZ, 0xc0, !PT ;  /* 0x0000000115ff7812 */ /* 0x040fe4000780c0ff */
[----:B------:R-:W-:Y:S02]  /*17c0*/  LOP3.LUT P2, RZ, R21, 0x2, RZ, 0xc0, !PT ;  /* 0x0000000215ff7812 */ /* 0x000fe4000784c0ff */
[----:B------:R-:W-:Y:S02]  /*17d0*/  SHF.R.U32.HI R3, RZ, R3, R10 ;  /* 0x00000003ff037219 */ /* 0x000fe4000001160a */
[----:B------:R-:W-:-:S02]  /*17e0*/  PLOP3.LUT P0, PT, P0, P1, P2, 0xe0, 0x0 ;  /* 0x000000000000781c */ /* 0x000fc40000703c20 */
[----:B------:R-:W-:Y:S02]  /*17f0*/  LOP3.LUT P1, RZ, R2, 0x7fffff, RZ, 0xc0, !PT ;  /* 0x007fffff02ff7812 */ /* 0x000fe4000782c0ff */
[----:B------:R-:W-:-:S05]  /*1800*/  SEL R8, RZ, 0x1, !P0 ;  /* 0x00000001ff087807 */ /* 0x000fca0004000000 */
[----:B------:R-:W-:-:S05]  /*1810*/  IMAD.MOV R8, RZ, RZ, -R8 ;  /* 0x000000ffff087224 */ /* 0x000fca00078e0a08 */
[----:B------:R-:W-:-:S13]  /*1820*/  ISETP.GE.AND P0, PT, R8, RZ, PT ;  /* 0x000000ff0800720c */ /* 0x000fda0003f06270 */
[----:B------:R-:W-:-:S05]  /*1830*/  @!P0 IADD3 R3, PT, PT, R3, 0x1, RZ ;  /* 0x0000000103038810 */ /* 0x000fca0007ffe0ff */
[----:B------:R-:W-:-:S05]  /*1840*/  @!P1 IMAD.SHL.U32 R3, R3, 0x2, RZ ;  /* 0x0000000203039824 */ /* 0x000fca00078e00ff */
[----:B------:R-:W-:Y:S01]  /*1850*/  LOP3.LUT R8, R3, 0x80000000, R2, 0xf8, !PT ;  /* 0x8000000003087812 */ /* 0x000fe200078ef802 */
[----:B------:R-:W-:Y:S06]  /*1860*/  BRA `(.L_x_92) ;  /* 0x0000000000047947 */ /* 0x000fec0003800000 */
.L_x_93:
[----:B------:R0:W1:Y:S02]  /*1870*/  MUFU.RCP R8, R2 ;  /* 0x0000000200087308 */ /* 0x0000640000001000 */
.L_x_92:
[----:B------:R-:W-:Y:S05]  /*1880*/  BSYNC.RECONVERGENT B1 ;  /* 0x0000000000017941 */ /* 0x000fea0003800200 */
.L_x_90:
[----:B------:R-:W-:Y:S02]  /*1890*/  HFMA2 R3, -RZ, RZ, 0, 0 ;  /* 0x00000000ff037431 */ /* 0x000fe400000001ff */
[----:B0-----:R-:W-:-:S04]  /*18a0*/  IMAD.MOV.U32 R2, RZ, RZ, R6 ;  /* 0x000000ffff027224 */ /* 0x001fc800078e0006 */
[----:B-1----:R-:W-:Y:S05]  /*18b0*/  RET.REL.NODEC R2 `(holographic_fold_kernel) ;  /* 0xffffffe402d07950 */ /* 0x002fea0003c3ffff */
        .weak           $__internal_5_$__cuda_sm20_sqrt_rn_f32_slowpath
        .type           $__internal_5_$__cuda_sm20_sqrt_rn_f32_slowpath,@function
        .size           $__internal_5_$__cuda_sm20_sqrt_rn_f32_slowpath,(.L_x_199 - $__internal_5_$__cuda_sm20_sqrt_rn_f32_slowpath)
$__internal_5_$__cuda_sm20_sqrt_rn_f32_slowpath:
[----:B------:R-:W-:-:S13]  /*18c0*/  LOP3.LUT P0, RZ, R3, 0x7fffffff, RZ, 0xc0, !PT ;  /* 0x7fffffff03ff7812 */ /* 0x000fda000780c0ff */
[----:B------:R-:W-:Y:S05]  /*18d0*/  @!P0 BRA `(.L_x_94) ;  /* 0x0000000000448947 */ /* 0x000fea0003800000 */
[----:B------:R-:W-:Y:S01]  /*18e0*/  FSETP.GEU.FTZ.AND P0, PT, R3, RZ, PT ;  /* 0x000000ff0300720b */ /* 0x000fe20003f1e000 */
[----:B------:R-:W-:-:S12]  /*18f0*/  IMAD.MOV.U32 R2, RZ, RZ, R3 ;  /* 0x000000ffff027224 */ /* 0x000fd800078e0003 */
[----:B------:R-:W-:Y:S01]  /*1900*/  @!P0 IMAD.MOV.U32 R3, RZ, RZ, 0x7fffffff ;  /* 0x7fffffffff038424 */ /* 0x000fe200078e00ff */
        /* <DEDUP_REMOVED lines=9> */
[----:B------:R-:W-:Y:S02]  /*19a0*/  @!P0 MOV R3, R2 ;  /* 0x0000000200038202 */ /* 0x000fe40000000f00 */
[----:B------:R-:W-:-:S04]  /*19b0*/  @P0 FADD.FTZ R8, -R19, -RZ ;  /* 0x800000ff13080221 */ /* 0x000fc80000010100 */
[----:B------:R-:W-:-:S04]  /*19c0*/  @P0 FFMA R8, R19, R8, R6 ;  /* 0x0000000813080223 */ /* 0x000fc80000000006 */
[----:B------:R-:W-:-:S04]  /*19d0*/  @P0 FFMA R8, R8, R10, R19 ;  /* 0x0000000a08080223 */ /* 0x000fc80000000013 */
[----:B------:R-:W-:-:S07]  /*19e0*/  @P0 FMUL.FTZ R3, R8, 2.3283064365386962891e-10 ;  /* 0x2f80000008030820 */ /* 0x000fce0000410000 */
.L_x_94:
[----:B------:R-:W-:Y:S02]  /*19f0*/  IMAD.MOV.U32 R6, RZ, RZ, R3 ;  /* 0x000000ffff067224 */ /* 0x000fe400078e0003 */
[----:B------:R-:W-:Y:S02]  /*1a00*/  HFMA2 R3, -RZ, RZ, 0, 0 ;  /* 0x00000000ff037431 */ /* 0x000fe400000001ff */
[----:B------:R-:W-:-:S04]  /*1a10*/  IMAD.MOV.U32 R2, RZ, RZ, R12 ;  /* 0x000000ffff027224 */ /* 0x000fc800078e000c */
[----:B------:R-:W-:Y:S05]  /*1a20*/  RET.REL.NODEC R2 `(holographic_fold_kernel) ;  /* 0xffffffe402747950 */ /* 0x000fea0003c3ffff */
.L_x_95:
        /* <DEDUP_REMOVED lines=13> */
.L_x_199:


//--------------------- .text.hyperbolic_distance_kernel --------------------------
	.section	.text.hyperbolic_distance_kernel,"ax",@progbits
	.align	128
        .global         hyperbolic_distance_kernel
        .type           hyperbolic_distance_kernel,@function
        .size           hyperbolic_distance_kernel,(.L_x_202 - hyperbolic_distance_kernel)
        .other          hyperbolic_distance_kernel,@"STO_CUDA_ENTRY STV_DEFAULT"
hyperbolic_distance_kernel:
.text.hyperbolic_distance_kernel:
        /* <DEDUP_REMOVED lines=9> */
[----:B------:R-:W1:Y:S01]  /*0090*/  LDCU.64 UR4, c[0x0][0x358] ;  /* 0x00006b00ff0477ac */ /* 0x000e620008000a00 */
[----:B------:R-:W-:-:S06]  /*00a0*/  IMAD R3, R7, 0x7, RZ ;  /* 0x0000000707037824 */ /* 0x000fcc00078e02ff */
[----:B------:R-:W2:Y:S08]  /*00b0*/  LDC.64 R4, c[0x0][0x388] ;  /* 0x0000e200ff047b82 */ /* 0x000eb00000000a00 */
[----:B------:R-:W3:Y:S01]  /*00c0*/  LDC R16, c[0x0][0x39c] ;  /* 0x0000e700ff107b82 */ /* 0x000ee20000000800 */
[----:B0-----:R-:W-:-:S05]  /*00d0*/  IMAD.WIDE R8, R3, 0x4, R8 ;  /* 0x0000000403087825 */ /* 0x001fca00078e0208 */
[----:B-1----:R-:W4:Y:S01]  /*00e0*/  LDG.E.CONSTANT R0, desc[UR4][R8.64] ;  /* 0x0000000408007981 */ /* 0x002f22000c1e9900 */
[----:B--2---:R-:W-:-:S03]  /*00f0*/  IMAD.WIDE R4, R3, 0x4, R4 ;  /* 0x0000000403047825 */ /* 0x004fc600078e0204 */
[----:B------:R-:W2:Y:S04]  /*0100*/  LDG.E.CONSTANT R21, desc[UR4][R8.64+0x4] ;  /* 0x0000040408157981 */ /* 0x000ea8000c1e9900 */
        /* <DEDUP_REMOVED lines=12> */
[----:B----4-:R-:W-:-:S04]  /*01d0*/  FFMA R20, R0, R0, RZ ;  /* 0x0000000000147223 */ /* 0x010fc800000000ff */
[----:B--2---:R-:W-:Y:S01]  /*01e0*/  FFMA R20, R21, R21, R20 ;  /* 0x0000001515147223 */ /* 0x004fe20000000014 */
[----:B-----5:R-:W-:-:S04]  /*01f0*/  FFMA R23, R3, R3, RZ ;  /* 0x0000000303177223 */ /* 0x020fc800000000ff */
[----:B---3--:R-:W-:Y:S01]  /*0200*/  FFMA R23, R18, R18, R23 ;  /* 0x0000001212177223 */ /* 0x008fe20000000017 */
[----:B------:R-:W-:-:S03]  /*0210*/  FFMA R20, R17, R17, R20 ;  /* 0x0000001111147223 */ /* 0x000fc60000000014 */
[----:B------:R-:W-:Y:S01]  /*0220*/  FFMA R23, R14, R14, R23 ;  /* 0x0000000e0e177223 */ /* 0x000fe20000000017 */
        /* <DEDUP_REMOVED lines=8> */
[----:B------:R-:W-:-:S03]  /*02b0*/  FFMA R9, -R25, |R16|, 1 ;  /* 0x3f80000019097423 */ /* 0x000fc60000000510 */
[----:B------:R-:W-:-:S04]  /*02c0*/  FFMA R4, -R5, |R16|, 1 ;  /* 0x3f80000005047423 */ /* 0x000fc80000000510 */
[----:B------:R-:W-:-:S05]  /*02d0*/  FMUL R9, R9, R4 ;  /* 0x0000000409097220 */ /* 0x000fca0000400000 */
[----:B------:R-:W-:-:S13]  /*02e0*/  FSETP.GTU.AND P0, PT, R9, RZ, PT ;  /* 0x000000ff0900720b */ /* 0x000fda0003f0c000 */
[----:B------:R-:W0:Y:S01]  /*02f0*/  @!P0 LDC.64 R4, c[0x0][0x390] ;  /* 0x0000e400ff048b82 */ /* 0x000e220000000a00 */
[----:B------:R-:W-:Y:S01]  /*0300*/  FADD R0, R0, -R3 ;  /* 0x8000000300007221 */ /* 0x000fe20000000000 */
[----:B------:R-:W-:Y:S01]  /*0310*/  FADD R21, R21, -R18 ;  /* 0x8000001215157221 */ /* 0x000fe20000000000 */
[----:B------:R-:W-:Y:S02]  /*0320*/  @!P0 MOV R3, 0x501502f9 ;  /* 0x501502f900038802 */ /* 0x000fe40000000f00 */
[----:B------:R-:W-:Y:S01]  /*0330*/  FFMA R0, R0, R0, RZ ;  /* 0x0000000000007223 */ /* 0x000fe200000000ff */
[----:B------:R-:W-:-:S03]  /*0340*/  FADD R17, R17, -R14 ;  /* 0x8000000e11117221 */ /* 0x000fc60000000000 */
[----:B------:R-:W-:Y:S01]  /*0350*/  FFMA R0, R21, R21, R0 ;  /* 0x0000001515007223 */ /* 0x000fe20000000000 */
[----:B------:R-:W-:-:S03]  /*0360*/  FADD R15, R15, -R10 ;  /* 0x8000000a0f0f7221 */ /* 0x000fc60000000000 */
[----:B------:R-:W-:Y:S01]  /*0370*/  FFMA R0, R17, R17, R0 ;  /* 0x0000001111007223 */ /* 0x000fe20000000000 */
[----:B0-----:R-:W-:-:S05]  /*0380*/  @!P0 IMAD.WIDE R4, R7, 0x4, R4 ;  /* 0x0000000407048825 */ /* 0x001fca00078e0204 */
[----:B------:R0:W-:Y:S01]  /*0390*/  @!P0 STG.E desc[UR4][R4.64], R3 ;  /* 0x0000000304008986 */ /* 0x0001e2000c101904 */
[----:B------:R-:W-:Y:S05]  /*03a0*/  @!P0 EXIT ;  /* 0x000000000000894d */ /* 0x000fea0003800000 */
[----:B------:R-:W-:Y:S01]  /*03b0*/  FADD R11, R2, -R11 ;  /* 0x8000000b020b7221 */ /* 0x000fe20000000000 */
[----:B------:R-:W-:Y:S01]  /*03c0*/  FFMA R0, R15, R15, R0 ;  /* 0x0000000f0f007223 */ /* 0x000fe20000000000 */
[----:B0-----:R-:W0:Y:S01]  /*03d0*/  MUFU.RCP R4, R9 ;  /* 0x0000000900047308 */ /* 0x001e220000001000 */
[----:B------:R-:W-:Y:S01]  /*03e0*/  FADD R13, R6, -R13 ;  /* 0x8000000d060d7221 */ /* 0x000fe20000000000 */
[----:B------:R-:W-:Y:S01]  /*03f0*/  FADD R19, R12, -R19 ;  /* 0x800000130c137221 */ /* 0x000fe20000000000 */
[----:B------:R-:W-:Y:S01]  /*0400*/  FFMA R0, R11, R11, R0 ;  /* 0x0000000b0b007223 */ /* 0x000fe20000000000 */
[----:B------:R-:W-:Y:S01]  /*0410*/  FADD R3, |R16|, |R16| ;  /* 0x4000001010037221 */ /* 0x000fe20000000200 */
[----:B------:R-:W-:Y:S02]  /*0420*/  BSSY.RECONVERGENT B0, `(.L_x_96) ;  /* 0x000000e000007945 */ /* 0x000fe40003800200 */
[----:B------:R-:W-:-:S04]  /*0430*/  FFMA R0, R13, R13, R0 ;  /* 0x0000000d0d007223 */ /* 0x000fc80000000000 */
[----:B------:R-:W-:-:S04]  /*0440*/  FFMA R0, R19, R19, R0 ;  /* 0x0000001313007223 */ /* 0x000fc80000000000 */
[----:B------:R-:W-:Y:S01]  /*0450*/  FMUL R0, R0, R3 ;  /* 0x0000000300007220 */ /* 0x000fe20000400000 */
[----:B0-----:R-:W-:-:S03]  /*0460*/  FFMA R5, -R9, R4, 1 ;  /* 0x3f80000009057423 */ /* 0x001fc60000000104 */
[----:B------:R-:W0:Y:S01]  /*0470*/  FCHK P0, R0, R9 ;  /* 0x0000000900007302 */ /* 0x000e220000000000 */
[----:B------:R-:W-:-:S04]  /*0480*/  FFMA R5, R4, R5, R4 ;  /* 0x0000000504057223 */ /* 0x000fc80000000004 */
[----:B------:R-:W-:-:S04]  /*0490*/  FFMA R2, R0, R5, RZ ;  /* 0x0000000500027223 */ /* 0x000fc800000000ff */
[----:B------:R-:W-:-:S04]  /*04a0*/  FFMA R3, -R9, R2, R0 ;  /* 0x0000000209037223 */ /* 0x000fc80000000100 */
[----:B------:R-:W-:Y:S01]  /*04b0*/  FFMA R3, R5, R3, R2 ;  /* 0x0000000305037223 */ /* 0x000fe20000000002 */
[----:B0-----:R-:W-:Y:S06]  /*04c0*/  @!P0 BRA `(.L_x_97) ;  /* 0x00000000000c8947 */ /* 0x001fec0003800000 */
[----:B------:R-:W-:-:S07]  /*04d0*/  MOV R2, 0x4f0 ;  /* 0x000004f000027802 */ /* 0x000fce0000000f00 */
[----:B------:R-:W-:Y:S05]  /*04e0*/  CALL.REL.NOINC `($__internal_8_$__cuda_sm3x_div_rn_noftz_f32_slowpath) ;  /* 0x0000000800707944 */ /* 0x000fea0003c00000 */
[----:B------:R-:W-:-:S07]  /*04f0*/  MOV R3, R0 ;  /* 0x0000000000037202 */ /* 0x000fce0000000f00 */
.L_x_97:
[----:B------:R-:W-:Y:S05]  /*0500*/  BSYNC.RECONVERGENT B0 ;  /* 0x0000000000007941 */ /* 0x000fea0003800200 */
.L_x_96:
[----:B------:R-:W0:Y:S01]  /*0510*/  LDCU UR6, c[0x0][0x39c] ;  /* 0x00007380ff0677ac */ /* 0x000e220008000800 */
[----:B------:R-:W-:Y:S01]  /*0520*/  FADD R3, R3, 1 ;  /* 0x3f80000003037421 */ /* 0x000fe20000000000 */
[----:B0-----:R-:W-:Y:S01]  /*0530*/  FADD R2, -RZ, |UR6| ;  /* 0x40000006ff027e21 */ /* 0x001fe20008000100 */
[----:B------:R-:W0:Y:S03]  /*0540*/  MUFU.RSQ R0, |UR6| ;  /* 0x4000000600007d08 */ /* 0x000e260008001400 */
[----:B------:R-:W-:-:S05]  /*0550*/  VIADD R4, R2, 0xf3000000 ;  /* 0xf300000002047836 */ /* 0x000fca0000000000 */
[----:B------:R-:W-:-:S13]  /*0560*/  ISETP.GT.U32.AND P0, PT, R4, 0x727fffff, PT ;  /* 0x727fffff0400780c */ /* 0x000fda0003f04070 */
[----:B0-----:R-:W-:Y:S05]  /*0570*/  @!P0 BRA `(.L_x_98) ;  /* 0x00000000001c8947 */ /* 0x001fea0003800000 */
[----:B------:R-:W-:Y:S01]  /*0580*/  BSSY.RECONVERGENT B0, `(.L_x_99) ;  /* 0x0000004000007945 */ /* 0x000fe20003800200 */
[----:B------:R-:W-:Y:S02]  /*0590*/  MOV R0, R2 ;  /* 0x0000000200007202 */ /* 0x000fe40000000f00 */
[----:B------:R-:W-:-:S07]  /*05a0*/  MOV R11, 0x5c0 ;  /* 0x000005c0000b7802 */ /* 0x000fce0000000f00 */
[----:B------:R-:W-:Y:S05]  /*05b0*/  CALL.REL.NOINC `($__internal_7_$__cuda_sm20_sqrt_rn_f32_slowpath) ;  /* 0x0000000400e07944 */ /* 0x000fea0003c00000 */
[----:B------:R-:W-:Y:S05]  /*05c0*/  BSYNC.RECONVERGENT B0 ;  /* 0x0000000000007941 */ /* 0x000fea0003800200 */
.L_x_99:
[----:B------:R-:W-:Y:S01]  /*05d0*/  MOV R2, R0 ;  /* 0x0000000000027202 */ /* 0x000fe20000000f00 */
[----:B------:R-:W-:Y:S06]  /*05e0*/  BRA `(.L_x_100) ;  /* 0x0000000000107947 */ /* 0x000fec0003800000 */
.L_x_98:
[C---:B------:R-:W-:Y:S01]  /*05f0*/  FMUL.FTZ R2, R0.reuse, |UR6| ;  /* 0x4000000600027c20 */ /* 0x040fe20008410000 */
[----:B------:R-:W-:-:S03]  /*0600*/  FMUL.FTZ R0, R0, 0.5 ;  /* 0x3f00000000007820 */ /* 0x000fc60000410000 */
[----:B------:R-:W-:-:S04]  /*0610*/  FFMA R5, -R2, R2, |UR6| ;  /* 0x4000000602057e23 */ /* 0x000fc80008000102 */
[----:B------:R-:W-:-:S07]  /*0620*/  FFMA R2, R5, R0, R2 ;  /* 0x0000000005027223 */ /* 0x000fce0000000002 */
.L_x_100:
[----:B------:R-:W-:Y:S01]  /*0630*/  VIADD R0, R2, 0x1800000 ;  /* 0x0180000002007836 */ /* 0x000fe20000000000 */
[----:B------:R-:W-:Y:S04]  /*0640*/  BSSY.RECONVERGENT B0, `(.L_x_101) ;  /* 0x000000b000007945 */ /* 0x000fe80003800200 */
[----:B------:R-:W-:-:S04]  /*0650*/  LOP3.LUT R0, R0, 0x7f800000, RZ, 0xc0, !PT ;  /* 0x7f80000000007812 */ /* 0x000fc800078ec0ff */
[----:B------:R-:W-:-:S13]  /*0660*/  ISETP.GT.U32.AND P0, PT, R0, 0x1ffffff, PT ;  /* 0x01ffffff0000780c */ /* 0x000fda0003f04070 */
[----:B------:R-:W-:Y:S05]  /*0670*/  @P0 BRA `(.L_x_102) ;  /* 0x00000000000c0947 */ /* 0x000fea0003800000 */
[----:B------:R-:W-:-:S07]  /*0680*/  MOV R4, 0x6a0 ;  /* 0x000006a000047802 */ /* 0x000fce0000000f00 */
[----:B------:R-:W-:Y:S05]  /*0690*/  CALL.REL.NOINC `($__internal_6_$__cuda_sm20_rcp_rn_f32_slowpath) ;  /* 0x0000000000d47944 */ /* 0x000fea0003c00000 */
[----:B------:R-:W-:Y:S05]  /*06a0*/  BRA `(.L_x_103) ;  /* 0x0000000000107947 */ /* 0x000fea0003800000 */
.L_x_102:
[----:B------:R-:W0:Y:S02]  /*06b0*/  MUFU.RCP R5, R2 ;  /* 0x0000000200057308 */ /* 0x000e240000001000 */
[----:B0-----:R-:W-:-:S04]  /*06c0*/  FFMA R0, R5, R2, -1 ;  /* 0xbf80000005007423 */ /* 0x001fc80000000002 */
[----:B------:R-:W-:-:S04]  /*06d0*/  FADD.FTZ R0, -R0, -RZ ;  /* 0x800000ff00007221 */ /* 0x000fc80000010100 */
[----:B------:R-:W-:-:S07]  /*06e0*/  FFMA R2, R5, R0, R5 ;  /* 0x0000000005027223 */ /* 0x000fce0000000005 */
.L_x_103:
[----:B------:R-:W-:Y:S05]  /*06f0*/  BSYNC.RECONVERGENT B0 ;  /* 0x0000000000007941 */ /* 0x000fea0003800200 */
.L_x_101:
[----:B------:R-:W-:Y:S01]  /*0700*/  FFMA R5, R3, R3, -1 ;  /* 0xbf80000003057423 */ /* 0x000fe20000000003 */
[----:B------:R-:W-:Y:S03]  /*0710*/  BSSY.RECONVERGENT B0, `(.L_x_104) ;  /* 0x000000d000007945 */ /* 0x000fe60003800200 */
[----:B------:R0:W1:Y:S01]  /*0720*/  MUFU.RSQ R4, R5 ;  /* 0x0000000500047308 */ /* 0x0000620000001400 */
[----:B------:R-:W-:-:S04]  /*0730*/  IADD3 R0, PT, PT, R5, -0xd000000, RZ ;  /* 0xf300000005007810 */ /* 0x000fc80007ffe0ff */
[----:B------:R-:W-:-:S13]  /*0740*/  ISETP.GT.U32.AND P0, PT, R0, 0x727fffff, PT ;  /* 0x727fffff0000780c */ /* 0x000fda0003f04070 */
[----:B01----:R-:W-:Y:S05]  /*0750*/  @!P0 BRA `(.L_x_105) ;  /* 0x0000000000108947 */ /* 0x003fea0003800000 */
[----:B------:R-:W-:Y:S02]  /*0760*/  MOV R0, R5 ;  /* 0x0000000500007202 */ /* 0x000fe40000000f00 */
[----:B------:R-:W-:-:S07]  /*0770*/  MOV R11, 0x790 ;  /* 0x00000790000b7802 */ /* 0x000fce0000000f00 */
[----:B------:R-:W-:Y:S05]  /*0780*/  CALL.REL.NOINC `($__internal_7_$__cuda_sm20_sqrt_rn_f32_slowpath) ;  /* 0x00000004006c7944 */ /* 0x000fea0003c00000 */
[----:B------:R-:W-:Y:S05]  /*0790*/  BRA `(.L_x_106) ;  /* 0x0000000000107947 */ /* 0x000fea0003800000 */
.L_x_105:
[----:B------:R-:W-:Y:S01]  /*07a0*/  FMUL.FTZ R0, R5, R4 ;  /* 0x0000000405007220 */ /* 0x000fe20000410000 */
[----:B------:R-:W-:-:S03]  /*07b0*/  FMUL.FTZ R4, R4, 0.5 ;  /* 0x3f00000004047820 */ /* 0x000fc60000410000 */
[----:B------:R-:W-:-:S04]  /*07c0*/  FFMA R5, -R0, R0, R5 ;  /* 0x0000000000057223 */ /* 0x000fc80000000105 */
[----:B------:R-:W-:-:S07]  /*07d0*/  FFMA R0, R5, R4, R0 ;  /* 0x0000000405007223 */ /* 0x000fce0000000000 */
.L_x_106:
[----:B------:R-:W-:Y:S05]  /*07e0*/  BSYNC.RECONVERGENT B0 ;  /* 0x0000000000007941 */ /* 0x000fea0003800200 */
.L_x_104:
[----:B------:R-:W-:Y:S01]  /*07f0*/  FADD R0, R3, R0 ;  /* 0x0000000003007221 */ /* 0x000fe20000000000 */
[----:B------:R-:W-:-:S04]  /*0800*/  HFMA2 R5, -RZ, RZ, 1.5048828125, 33.21875 ;  /* 0x3e055027ff057431 */ /* 0x000fc800000001ff */
[----:B------:R-:W-:-:S13]  /*0810*/  FSETP.GEU.AND P0, PT, R0, 1.175494350822287508e-38, PT ;  /* 0x008000000000780b */ /* 0x000fda0003f0e000 */
[----:B------:R-:W-:-:S04]  /*0820*/  @!P0 FMUL R0, R0, 8388608 ;  /* 0x4b00000000008820 */ /* 0x000fc80000400000 */
[----:B------:R-:W-:-:S05]  /*0830*/  VIADD R3, R0, 0xc0d55555 ;  /* 0xc0d5555500037836 */ /* 0x000fca0000000000 */
[----:B------:R-:W-:-:S04]  /*0840*/  LOP3.LUT R9, R3, 0xff800000, RZ, 0xc0, !PT ;  /* 0xff80000003097812 */ /* 0x000fc800078ec0ff */
[-C--:B------:R-:W-:Y:S02]  /*0850*/  IADD3 R3, PT, PT, R0, -R9.reuse, RZ ;  /* 0x8000000900037210 */ /* 0x080fe40007ffe0ff */
[----:B------:R-:W-:Y:S01]  /*0860*/  I2FP.F32.S32 R6, R9 ;  /* 0x0000000900067245 */ /* 0x000fe20000201400 */
[----:B------:R-:W-:Y:S02]  /*0870*/  IMAD.MOV.U32 R9, RZ, RZ, 0x7f800000 ;  /* 0x7f800000ff097424 */ /* 0x000fe400078e00ff */
[----:B------:R-:W-:-:S04]  /*0880*/  FADD R8, R3, -1 ;  /* 0xbf80000003087421 */ /* 0x000fc80000000000 */
[C---:B------:R-:W-:Y:S02]  /*0890*/  FFMA R3, R8.reuse, -R5, 0.14084610342979431152 ;  /* 0x3e1039f608037423 */ /* 0x040fe40000000805 */
[----:B------:R-:W0:Y:S02]  /*08a0*/  LDC.64 R4, c[0x0][0x390] ;  /* 0x0000e400ff047b82 */ /* 0x000e240000000a00 */
[----:B------:R-:W-:-:S04]  /*08b0*/  FFMA R3, R8, R3, -0.12148627638816833496 ;  /* 0xbdf8cdcc08037423 */ /* 0x000fc80000000003 */
[----:B------:R-:W-:-:S04]  /*08c0*/  FFMA R3, R8, R3, 0.13980610668659210205 ;  /* 0x3e0f295508037423 */ /* 0x000fc80000000003 */
[----:B------:R-:W-:-:S04]  /*08d0*/  FFMA R3, R8, R3, -0.16684235632419586182 ;  /* 0xbe2ad8b908037423 */ /* 0x000fc80000000003 */
[----:B------:R-:W-:-:S04]  /*08e0*/  FFMA R3, R8, R3, 0.20012299716472625732 ;  /* 0x3e4ced0b08037423 */ /* 0x000fc80000000003 */
[----:B------:R-:W-:-:S04]  /*08f0*/  FFMA R3, R8, R3, -0.24999669194221496582 ;  /* 0xbe7fff2208037423 */ /* 0x000fc80000000003 */
[----:B------:R-:W-:Y:S01]  /*0900*/  FFMA R3, R8, R3, 0.33333182334899902344 ;  /* 0x3eaaaa7808037423 */ /* 0x000fe20000000003 */
[----:B0-----:R-:W-:-:S04]  /*0910*/  IMAD.WIDE R4, R7, 0x4, R4 ;  /* 0x0000000407047825 */ /* 0x001fc800078e0204 */
[----:B------:R-:W-:Y:S01]  /*0920*/  FFMA R11, R8, R3, -0.5 ;  /* 0xbf000000080b7423 */ /* 0x000fe20000000003 */
[----:B------:R-:W-:Y:S02]  /*0930*/  FSEL R3, RZ, -23, P0 ;  /* 0xc1b80000ff037808 */ /* 0x000fe40000000000 */
[----:B------:R-:W-:Y:S01]  /*0940*/  ISETP.GT.U32.AND P0, PT, R0, 0x7f7fffff, PT ;  /* 0x7f7fffff0000780c */ /* 0x000fe20003f04070 */
[----:B------:R-:W-:Y:S02]  /*0950*/  FMUL R11, R8, R11 ;  /* 0x0000000b080b7220 */ /* 0x000fe40000400000 */
[----:B------:R-:W-:Y:S02]  /*0960*/  FFMA R3, R6, 1.1920928955078125e-07, R3 ;  /* 0x3400000006037823 */ /* 0x000fe40000000003 */
[----:B------:R-:W-:-:S04]  /*0970*/  FFMA R8, R8, R11, R8 ;  /* 0x0000000b08087223 */ /* 0x000fc80000000008 */
[----:B------:R-:W-:-:S04]  /*0980*/  FFMA R3, R3, 0.69314718246459960938, R8 ;  /* 0x3f31721803037823 */ /* 0x000fc80000000008 */
[C---:B------:R-:W-:Y:S01]  /*0990*/  @P0 FFMA R3, R0.reuse, R9, +INF ;  /* 0x7f80000000030423 */ /* 0x040fe20000000009 */
[----:B------:R-:W-:-:S04]  /*09a0*/  FSETP.NEU.AND P0, PT, R0, RZ, PT ;  /* 0x000000ff0000720b */ /* 0x000fc80003f0d000 */
[----:B------:R-:W-:-:S05]  /*09b0*/  FSEL R3, R3, -INF , P0 ;  /* 0xff80000003037808 */ /* 0x000fca0000000000 */
[----:B------:R-:W-:-:S05]  /*09c0*/  FMUL R3, R3, R2 ;  /* 0x0000000203037220 */ /* 0x000fca0000400000 */
[----:B------:R-:W-:Y:S01]  /*09d0*/  STG.E desc[UR4][R4.64], R3 ;  /* 0x0000000304007986 */ /* 0x000fe2000c101904 */
[----:B------:R-:W-:Y:S05]  /*09e0*/  EXIT ;  /* 0x000000000000794d */ /* 0x000fea0003800000 */
        .weak           $__internal_6_$__cuda_sm20_rcp_rn_f32_slowpath
        .type           $__internal_6_$__cuda_sm20_rcp_rn_f32_slowpath,@function
        .size           $__internal_6_$__cuda_sm20_rcp_rn_f32_slowpath,($__internal_7_$__cuda_sm20_sqrt_rn_f32_slowpath - $__internal_6_$__cuda_sm20_rcp_rn_f32_slowpath)
$__internal_6_$__cuda_sm20_rcp_rn_f32_slowpath:
[----:B------:R-:W-:Y:S01]  /*09f0*/  SHF.L.U32 R0, R2, 0x1, RZ ;  /* 0x0000000102007819 */ /* 0x000fe200000006ff */
[----:B------:R-:W-:Y:S03]  /*0a00*/  BSSY.RECONVERGENT B1, `(.L_x_107) ;  /* 0x0000030000017945 */ /* 0x000fe60003800200 */
        /* <DEDUP_REMOVED lines=13> */
.L_x_108:
[----:B------:R-:W-:-:S05]  /*0ae0*/  VIADD R13, R11, 0xffffff03 ;  /* 0xffffff030b0d7836 */ /* 0x000fca0000000000 */
[----:B------:R-:W-:-:S13]  /*0af0*/  ISETP.GT.U32.AND P0, PT, R13, 0x1, PT ;  /* 0x000000010d00780c */ /* 0x000fda0003f04070 */
[----:B------:R-:W-:Y:S05]  /*0b00*/  @P0 BRA `(.L_x_110) ;  /* 0x0000000000780947 */ /* 0x000fea0003800000 */
[----:B------:R-:W-:Y:S02]  /*0b10*/  LOP3.LUT R0, R2, 0x7fffff, RZ, 0xc0, !PT ;  /* 0x007fffff02007812 */ /* 0x000fe400078ec0ff */
[----:B------:R-:W-:Y:S02]  /*0b20*/  MOV R10, 0x3 ;  /* 0x00000003000a7802 */ /* 0x000fe40000000f00 */
        /* <DEDUP_REMOVED lines=14> */
[----:B------:R-:W-:Y:S02]  /*0c10*/  LOP3.LUT P1, RZ, R6, R13, R5, 0xf8, !PT ;  /* 0x0000000d06ff7212 */ /* 0x000fe4000782f805 */
[C---:B------:R-:W-:Y:S02]  /*0c20*/  LOP3.LUT P0, RZ, R10.reuse, 0x1, RZ, 0xc0, !PT ;  /* 0x000000010aff7812 */ /* 0x040fe4000780c0ff */
[----:B------:R-:W-:-:S04]  /*0c30*/  LOP3.LUT P2, RZ, R10, 0x2, RZ, 0xc0, !PT ;  /* 0x000000020aff7812 */ /* 0x000fc8000784c0ff */
[----:B------:R-:W-:Y:S02]  /*0c40*/  PLOP3.LUT P0, PT, P0, P1, P2, 0xe0, 0x0 ;  /* 0x000000000000781c */ /* 0x000fe40000703c20 */
[----:B------:R-:W-:Y:S02]  /*0c50*/  LOP3.LUT P1, RZ, R2, 0x7fffff, RZ, 0xc0, !PT ;  /* 0x007fffff02ff7812 */ /* 0x000fe4000782c0ff */
[----:B------:R-:W-:-:S05]  /*0c60*/  SEL R0, RZ, 0x1, !P0 ;  /* 0x00000001ff007807 */ /* 0x000fca0004000000 */
[----:B------:R-:W-:-:S05]  /*0c70*/  IMAD.MOV R0, RZ, RZ, -R0 ;  /* 0x000000ffff007224 */ /* 0x000fca00078e0a00 */
[----:B------:R-:W-:Y:S02]  /*0c80*/  ISETP.GE.AND P0, PT, R0, RZ, PT ;  /* 0x000000ff0000720c */ /* 0x000fe40003f06270 */
[----:B------:R-:W-:-:S04]  /*0c90*/  IADD3 R0, PT, PT, R11, -0xfc, RZ ;  /* 0xffffff040b007810 */ /* 0x000fc80007ffe0ff */
[----:B------:R-:W-:-:S07]  /*0ca0*/  SHF.R.U32.HI R5, RZ, R0, R5 ;  /* 0x00000000ff057219 */ /* 0x000fce0000011605 */
[----:B------:R-:W-:-:S05]  /*0cb0*/  @!P0 IADD3 R5, PT, PT, R5, 0x1, RZ ;  /* 0x0000000105058810 */ /* 0x000fca0007ffe0ff */
[----:B------:R-:W-:-:S05]  /*0cc0*/  @!P1 IMAD.SHL.U32 R5, R5, 0x2, RZ ;  /* 0x0000000205059824 */ /* 0x000fca00078e00ff */
[----:B------:R-:W-:Y:S01]  /*0cd0*/  LOP3.LUT R5, R5, 0x80000000, R2, 0xf8, !PT ;  /* 0x8000000005057812 */ /* 0x000fe200078ef802 */
[----:B------:R-:W-:Y:S06]  /*0ce0*/  BRA `(.L_x_109) ;  /* 0x0000000000047947 */ /* 0x000fec0003800000 */
.L_x_110:
[----:B------:R0:W1:Y:S02]  /*0cf0*/  MUFU.RCP R5, R2 ;  /* 0x0000000200057308 */ /* 0x0000640000001000 */
.L_x_109:
[----:B------:R-:W-:Y:S05]  /*0d00*/  BSYNC.RECONVERGENT B1 ;  /* 0x0000000000017941 */ /* 0x000fea0003800200 */
.L_x_107:
[----:B01----:R-:W-:Y:S01]  /*0d10*/  MOV R2, R5 ;  /* 0x0000000500027202 */ /* 0x003fe20000000f00 */
[----:B------:R-:W-:-:S04]  /*0d20*/  HFMA2 R5, -RZ, RZ, 0, 0 ;  /* 0x00000000ff057431 */ /* 0x000fc800000001ff */
[----:B------:R-:W-:Y:S05]  /*0d30*/  RET.REL.NODEC R4 `(hyperbolic_distance_kernel) ;  /* 0xfffffff004b07950 */ /* 0x000fea0003c3ffff */
        .weak           $__internal_7_$__cuda_sm20_sqrt_rn_f32_slowpath
        .type           $__internal_7_$__cuda_sm20_sqrt_rn_f32_slowpath,@function
        .size           $__internal_7_$__cuda_sm20_sqrt_rn_f32_slowpath,($__internal_8_$__cuda_sm3x_div_rn_noftz_f32_slowpath - $__internal_7_$__cuda_sm20_sqrt_rn_f32_slowpath)
$__internal_7_$__cuda_sm20_sqrt_rn_f32_slowpath:
[----:B------:R-:W-:-:S13]  /*0d40*/  LOP3.LUT P0, RZ, R0, 0x7fffffff, RZ, 0xc0, !PT ;  /* 0x7fffffff00ff7812 */ /* 0x000fda000780c0ff */
[----:B------:R-:W-:Y:S01]  /*0d50*/  @!P0 IMAD.MOV.U32 R4, RZ, RZ, R0 ;  /* 0x000000ffff048224 */ /* 0x000fe200078e0000 */
[----:B------:R-:W-:Y:S06]  /*0d60*/  @!P0 BRA `(.L_x_111) ;  /* 0x0000000000408947 */ /* 0x000fec0003800000 */
[----:B------:R-:W-:-:S13]  /*0d70*/  FSETP.GEU.FTZ.AND P0, PT, R0, RZ, PT ;  /* 0x000000ff0000720b */ /* 0x000fda0003f1e000 */
        /* <DEDUP_REMOVED lines=15> */
.L_x_111:
[----:B------:R-:W-:Y:S02]  /*0e70*/  HFMA2 R5, -RZ, RZ, 0, 0 ;  /* 0x00000000ff057431 */ /* 0x000fe400000001ff */
[----:B------:R-:W-:Y:S01]  /*0e80*/  IMAD.MOV.U32 R0, RZ, RZ, R4 ;  /* 0x000000ffff007224 */ /* 0x000fe200078e0004 */
[----:B------:R-:W-:-:S04]  /*0e90*/  MOV R4, R11 ;  /* 0x0000000b00047202 */ /* 0x000fc80000000f00 */
[----:B------:R-:W-:Y:S05]  /*0ea0*/  RET.REL.NODEC R4 `(hyperbolic_distance_kernel) ;  /* 0xfffffff004547950 */ /* 0x000fea0003c3ffff */
        .weak           $__internal_8_$__cuda_sm3x_div_rn_noftz_f32_slowpath
        .type           $__internal_8_$__cuda_sm3x_div_rn_noftz_f32_slowpath,@function
        .size           $__internal_8_$__cuda_sm3x_div_rn_noftz_f32_slowpath,(.L_x_202 - $__internal_8_$__cuda_sm3x_div_rn_noftz_f32_slowpath)
$__internal_8_$__cuda_sm3x_div_rn_noftz_f32_slowpath:
[----:B------:R-:W-:Y:S01]  /*0eb0*/  SHF.R.U32.HI R4, RZ, 0x17, R9 ;  /* 0x00000017ff047819 */ /* 0x000fe20000011609 */
[----:B------:R-:W-:Y:S01]  /*0ec0*/  BSSY.RECONVERGENT B1, `(.L_x_112) ;  /* 0x0000064000017945 */ /* 0x000fe20003800200 */
[----:B------:R-:W-:Y:S02]  /*0ed0*/  SHF.R.U32.HI R3, RZ, 0x17, R0 ;  /* 0x00000017ff037819 */ /* 0x000fe40000011600 */
[----:B------:R-:W-:Y:S02]  /*0ee0*/  LOP3.LUT R5, R4, 0xff, RZ, 0xc0, !PT ;  /* 0x000000ff04057812 */ /* 0x000fe400078ec0ff */
[----:B------:R-:W-:Y:S02]  /*0ef0*/  LOP3.LUT R4, R3, 0xff, RZ, 0xc0, !PT ;  /* 0x000000ff03047812 */ /* 0x000fe400078ec0ff */
[----:B------:R-:W-:Y:S01]  /*0f00*/  MOV R6, R0 ;  /* 0x0000000000067202 */ /* 0x000fe20000000f00 */
[----:B------:R-:W-:Y:S01]  /*0f10*/  VIADD R11, R5, 0xffffffff ;  /* 0xffffffff050b7836 */ /* 0x000fe20000000000 */
[----:B------:R-:W-:-:S04]  /*0f20*/  IADD3 R10, PT, PT, R4, -0x1, RZ ;  /* 0xffffffff040a7810 */ /* 0x000fc80007ffe0ff */
[----:B------:R-:W-:-:S04]  /*0f30*/  ISETP.GT.U32.AND P0, PT, R11, 0xfd, PT ;  /* 0x000000fd0b00780c */ /* 0x000fc80003f04070 */
[----:B------:R-:W-:-:S13]  /*0f40*/  ISETP.GT.U32.OR P0, PT, R10, 0xfd, P0 ;  /* 0x000000fd0a00780c */ /* 0x000fda0000704470 */
[----:B------:R-:W-:Y:S01]  /*0f50*/  @!P0 IMAD.MOV.U32 R8, RZ, RZ, RZ ;  /* 0x000000ffff088224 */ /* 0x000fe200078e00ff */
[----:B------:R-:W-:Y:S06]  /*0f60*/  @!P0 BRA `(.L_x_113) ;  /* 0x0000000000608947 */ /* 0x000fec0003800000 */
[----:B------:R-:W-:Y:S02]  /*0f70*/  FSETP.GTU.FTZ.AND P0, PT, |R0|, +INF , PT ;  /* 0x7f8000000000780b */ /* 0x000fe40003f1c200 */
[----:B------:R-:W-:Y:S02]  /*0f80*/  FSETP.GTU.FTZ.AND P1, PT, |R9|, +INF , PT ;  /* 0x7f8000000900780b */ /* 0x000fe40003f3c200 */
[----:B------:R-:W-:Y:S02]  /*0f90*/  MOV R3, R9 ;  /* 0x0000000900037202 */ /* 0x000fe40000000f00 */
        /* <DEDUP_REMOVED lines=21> */
.L_x_113:
        /* <DEDUP_REMOVED lines=30> */
[-CC-:B------:R-:W-:Y:S01]  /*12d0*/  FFMA.RM R4, R10, R6.reuse, R13.reuse ;  /* 0x000000060a047223 */ /* 0x180fe2000000400d */
[C---:B------:R-:W-:Y:S02]  /*12e0*/  ISETP.NE.AND P2, PT, R8.reuse, RZ, PT ;  /* 0x000000ff0800720c */ /* 0x040fe40003f45270 */
[----:B------:R-:W-:Y:S02]  /*12f0*/  ISETP.NE.AND P1, PT, R8, RZ, PT ;  /* 0x000000ff0800720c */ /* 0x000fe40003f25270 */
[----:B------:R-:W-:Y:S01]  /*1300*/  LOP3.LUT R5, R3, 0x7fffff, RZ, 0xc0, !PT ;  /* 0x007fffff03057812 */ /* 0x000fe200078ec0ff */
[----:B------:R-:W-:Y:S01]  /*1310*/  FFMA.RP R3, R10, R6, R13 ;  /* 0x000000060a037223 */ /* 0x000fe2000000800d */
        /* <DEDUP_REMOVED lines=16> */
.L_x_120:
[----:B------:R-:W-:-:S04]  /*1420*/  LOP3.LUT R0, R0, 0x80000000, RZ, 0xc0, !PT ;  /* 0x8000000000007812 */ /* 0x000fc800078ec0ff */
[----:B------:R-:W-:Y:S01]  /*1430*/  LOP3.LUT R0, R0, 0x7f800000, RZ, 0xfc, !PT ;  /* 0x7f80000000007812 */ /* 0x000fe200078efcff */
[----:B------:R-:W-:Y:S06]  /*1440*/  BRA `(.L_x_121) ;  /* 0x0000000000047947 */ /* 0x000fec0003800000 */
.L_x_119:
[----:B------:R-:W-:-:S07]  /*1450*/  LEA R0, R5, R0, 0x17 ;  /* 0x0000000005007211 */ /* 0x000fce00078eb8ff */
.L_x_121:
[----:B------:R-:W-:Y:S05]  /*1460*/  BSYNC.RECONVERGENT B2 ;  /* 0x0000000000027941 */ /* 0x000fea0003800200 */
.L_x_118:
[----:B------:R-:W-:Y:S05]  /*1470*/  BRA `(.L_x_122) ;  /* 0x0000000000207947 */ /* 0x000fea0003800000 */
.L_x_117:
[----:B------:R-:W-:-:S04]  /*1480*/  LOP3.LUT R0, R9, 0x80000000, R6, 0x48, !PT ;  /* 0x8000000009007812 */ /* 0x000fc800078e4806 */
[----:B------:R-:W-:Y:S01]  /*1490*/  LOP3.LUT R0, R0, 0x7f800000, RZ, 0xfc, !PT ;  /* 0x7f80000000007812 */ /* 0x000fe200078efcff */
[----:B------:R-:W-:Y:S06]  /*14a0*/  BRA `(.L_x_122) ;  /* 0x0000000000147947 */ /* 0x000fec0003800000 */
.L_x_116:
[----:B------:R-:W-:Y:S01]  /*14b0*/  LOP3.LUT R0, R9, 0x80000000, R6, 0x48, !PT ;  /* 0x8000000009007812 */ /* 0x000fe200078e4806 */
[----:B------:R-:W-:Y:S06]  /*14c0*/  BRA `(.L_x_122) ;  /* 0x00000000000c7947 */ /* 0x000fec0003800000 */
.L_x_115:
[----:B------:R-:W0:Y:S01]  /*14d0*/  MUFU.RSQ R0, -QNAN ;  /* 0xffc0000000007908 */ /* 0x000e220000001400 */
[----:B------:R-:W-:Y:S05]  /*14e0*/  BRA `(.L_x_122) ;  /* 0x0000000000047947 */ /* 0x000fea0003800000 */
.L_x_114:
[----:B------:R-:W-:-:S07]  /*14f0*/  FADD.FTZ R0, R0, R3 ;  /* 0x0000000300007221 */ /* 0x000fce0000010000 */
.L_x_122:
[----:B------:R-:W-:Y:S05]  /*1500*/  BSYNC.RECONVERGENT B1 ;  /* 0x0000000000017941 */ /* 0x000fea0003800200 */
.L_x_112:
[----:B------:R-:W-:-:S04]  /*1510*/  HFMA2 R3, -RZ, RZ, 0, 0 ;  /* 0x00000000ff037431 */ /* 0x000fc800000001ff */
[----:B0-----:R-:W-:Y:S05]  /*1520*/  RET.REL.NODEC R2 `(hyperbolic_distance_kernel) ;  /* 0xffffffe802b47950 */ /* 0x001fea0003c3ffff */
.L_x_123:
        /* <DEDUP_REMOVED lines=13> */
.L_x_202:


//--------------------- .text.mobius_add_kernel   --------------------------
	.section	.text.mobius_add_kernel,"ax",@progbits
	.align	128
        .global         mobius_add_kernel
        .type           mobius_add_kernel,@function
        .size           mobius_add_kernel,(.L_x_204 - mobius_add_kernel)
        .other          mobius_add_kernel,@"STO_CUDA_ENTRY STV_DEFAULT"
mobius_add_kernel:
.text.mobius_add_kernel:
        /* <DEDUP_REMOVED lines=10> */
[----:B------:R-:W-:-:S06]  /*00a0*/  LEA R15, R15, -R15, 0x3 ;  /* 0x8000000f0f0f7211 */ /* 0x000fcc00078e18ff */
[----:B------:R-:W2:Y:S08]  /*00b0*/  LDC.64 R16, c[0x0][0x388] ;  /* 0x0000e200ff107b82 */ /* 0x000eb00000000a00 */
[----:B------:R-:W3:Y:S01]  /*00c0*/  LDC R18, c[0x0][0x39c] ;  /* 0x0000e700ff127b82 */ /* 0x000ee20000000800 */
[----:B0-----:R-:W-:-:S05]  /*00d0*/  IMAD.WIDE R20, R15, 0x4, R20 ;  /* 0x000000040f147825 */ /* 0x001fca00078e0214 */
[----:B-1----:R-:W4:Y:S01]  /*00e0*/  LDG.E.CONSTANT R19, desc[UR4][R20.64] ;  /* 0x0000000414137981 */ /* 0x002f22000c1e9900 */
[----:B--2---:R-:W-:-:S03]  /*00f0*/  IMAD.WIDE R16, R15, 0x4, R16 ;  /* 0x000000040f107825 */ /* 0x004fc600078e0210 */
[----:B------:R-:W2:Y:S04]  /*0100*/  LDG.E.CONSTANT R23, desc[UR4][R20.64+0x4] ;  /* 0x0000040414177981 */ /* 0x000ea8000c1e9900 */
[----:B------:R-:W5:Y:S04]  /*0110*/  LDG.E.CONSTANT R0, desc[UR4][R16.64] ;  /* 0x0000000410007981 */ /* 0x000f68000c1e9900 */
[----:B------:R-:W2:Y:S04]  /*0120*/  LDG.E.CONSTANT R24, desc[UR4][R16.64+0x4] ;  /* 0x0000040410187981 */ /* 0x000ea8000c1e9900 */
        /* <DEDUP_REMOVED lines=8> */
[----:B------:R0:W2:Y:S04]  /*01b0*/  LDG.E.CONSTANT R11, desc[UR4][R20.64+0x18] ;  /* 0x00001804140b7981 */ /* 0x0000a8000c1e9900 */
[----:B------:R1:W2:Y:S01]  /*01c0*/  LDG.E.CONSTANT R14, desc[UR4][R16.64+0x18] ;  /* 0x00001804100e7981 */ /* 0x0002a2000c1e9900 */
[C---:B---3--:R-:W-:Y:S01]  /*01d0*/  FADD R25, |R18|.reuse, |R18| ;  /* 0x4000001212197221 */ /* 0x048fe20000000200 */
[----:B0-----:R-:W-:Y:S01]  /*01e0*/  FMUL R20, R18, R18 ;  /* 0x0000001212147220 */ /* 0x001fe20000400000 */
[----:B-1----:R-:W0:Y:S02]  /*01f0*/  LDC.64 R16, c[0x0][0x390] ;  /* 0x0000e400ff107b82 */ /* 0x002e240000000a00 */
[----:B0-----:R-:W-:-:S04]  /*0200*/  IMAD.WIDE R16, R15, 0x4, R16 ;  /* 0x000000040f107825 */ /* 0x001fc800078e0210 */
[C---:B----4-:R-:W-:Y:S01]  /*0210*/  FFMA R2, R19.reuse, R19, RZ ;  /* 0x0000001313027223 */ /* 0x050fe200000000ff */
[-C--:B-----5:R-:W-:Y:S01]  /*0220*/  FFMA R4, R19, R0.reuse, RZ ;  /* 0x0000000013047223 */ /* 0x0a0fe200000000ff */
[----:B------:R-:W-:Y:S02]  /*0230*/  FFMA R13, R0, R0, RZ ;  /* 0x00000000000d7223 */ /* 0x000fe400000000ff */
[C---:B--2---:R-:W-:Y:S01]  /*0240*/  FFMA R2, R23.reuse, R23, R2 ;  /* 0x0000001717027223 */ /* 0x044fe20000000002 */
[-C--:B------:R-:W-:Y:S01]  /*0250*/  FFMA R4, R23, R24.reuse, R4 ;  /* 0x0000001817047223 */ /* 0x080fe20000000004 */
[----:B------:R-:W-:Y:S02]  /*0260*/  FFMA R13, R24, R24, R13 ;  /* 0x00000018180d7223 */ /* 0x000fe4000000000d */
[C---:B------:R-:W-:Y:S01]  /*0270*/  FFMA R2, R3.reuse, R3, R2 ;  /* 0x0000000303027223 */ /* 0x040fe20000000002 */
[-C--:B------:R-:W-:Y:S01]  /*0280*/  FFMA R4, R3, R6.reuse, R4 ;  /* 0x0000000603047223 */ /* 0x080fe20000000004 */
[----:B------:R-:W-:-:S02]  /*0290*/  FFMA R13, R6, R6, R13 ;  /* 0x00000006060d7223 */ /* 0x000fc4000000000d */
[C---:B------:R-:W-:Y:S01]  /*02a0*/  FFMA R2, R5.reuse, R5, R2 ;  /* 0x0000000505027223 */ /* 0x040fe20000000002 */
[-C--:B------:R-:W-:Y:S01]  /*02b0*/  FFMA R4, R5, R8.reuse, R4 ;  /* 0x0000000805047223 */ /* 0x080fe20000000004 */
[----:B------:R-:W-:Y:S02]  /*02c0*/  FFMA R13, R8, R8, R13 ;  /* 0x00000008080d7223 */ /* 0x000fe4000000000d */
[C---:B------:R-:W-:Y:S01]  /*02d0*/  FFMA R2, R7.reuse, R7, R2 ;  /* 0x0000000707027223 */ /* 0x040fe20000000002 */
[-C--:B------:R-:W-:Y:S01]  /*02e0*/  FFMA R4, R7, R10.reuse, R4 ;  /* 0x0000000a07047223 */ /* 0x080fe20000000004 */
[----:B------:R-:W-:Y:S02]  /*02f0*/  FFMA R13, R10, R10, R13 ;  /* 0x0000000a0a0d7223 */ /* 0x000fe4000000000d */
[C---:B------:R-:W-:Y:S01]  /*0300*/  FFMA R2, R9.reuse, R9, R2 ;  /* 0x0000000909027223 */ /* 0x040fe20000000002 */
[-C--:B------:R-:W-:Y:S01]  /*0310*/  FFMA R4, R9, R12.reuse, R4 ;  /* 0x0000000c09047223 */ /* 0x080fe20000000004 */
[----:B------:R-:W-:-:S02]  /*0320*/  FFMA R13, R12, R12, R13 ;  /* 0x0000000c0c0d7223 */ /* 0x000fc4000000000d */
[C---:B------:R-:W-:Y:S01]  /*0330*/  FFMA R21, R11.reuse, R11, R2 ;  /* 0x0000000b0b157223 */ /* 0x040fe20000000002 */
[----:B------:R-:W-:-:S04]  /*0340*/  FFMA R4, R11, R14, R4 ;  /* 0x0000000e0b047223 */ /* 0x000fc80000000004 */
[----:B------:R-:W-:Y:S01]  /*0350*/  FFMA R4, R4, R25, 1 ;  /* 0x3f80000004047423 */ /* 0x000fe20000000019 */
[----:B------:R-:W-:Y:S01]  /*0360*/  FFMA R25, R14, R14, R13 ;  /* 0x0000000e0e197223 */ /* 0x000fe2000000000d */
[----:B------:R-:W-:-:S04]  /*0370*/  FMUL R13, R21, R20 ;  /* 0x00000014150d7220 */ /* 0x000fc80000400000 */
[----:B------:R-:W-:-:S05]  /*0380*/  FFMA R13, R25, R13, R4 ;  /* 0x0000000d190d7223 */ /* 0x000fca0000000004 */
[----:B------:R-:W-:-:S13]  /*0390*/  FSETP.GEU.AND P0, PT, |R13|, 1.00000001335143196e-10, PT ;  /* 0x2edbe6ff0d00780b */ /* 0x000fda0003f0e200 */
[----:B------:R0:W-:Y:S04]  /*03a0*/  @!P0 STG.E desc[UR4][R16.64], RZ ;  /* 0x000000ff10008986 */ /* 0x0001e8000c101904 */
[----:B------:R0:W-:Y:S04]  /*03b0*/  @!P0 STG.E desc[UR4][R16.64+0x4], RZ ;  /* 0x000004ff10008986 */ /* 0x0001e8000c101904 */
[----:B------:R0:W-:Y:S04]  /*03c0*/  @!P0 STG.E desc[UR4][R16.64+0x8], RZ ;  /* 0x000008ff10008986 */ /* 0x0001e8000c101904 */
[----:B------:R0:W-:Y:S04]  /*03d0*/  @!P0 STG.E desc[UR4][R16.64+0xc], RZ ;  /* 0x00000cff10008986 */ /* 0x0001e8000c101904 */
[----:B------:R0:W-:Y:S04]  /*03e0*/  @!P0 STG.E desc[UR4][R16.64+0x10], RZ ;  /* 0x000010ff10008986 */ /* 0x0001e8000c101904 */
[----:B------:R0:W-:Y:S04]  /*03f0*/  @!P0 STG.E desc[UR4][R16.64+0x14], RZ ;  /* 0x000014ff10008986 */ /* 0x0001e8000c101904 */
[----:B------:R0:W-:Y:S01]  /*0400*/  @!P0 STG.E desc[UR4][R16.64+0x18], RZ ;  /* 0x000018ff10008986 */ /* 0x0001e2000c101904 */
[----:B------:R-:W-:Y:S05]  /*0410*/  @!P0 EXIT ;  /* 0x000000000000894d */ /* 0x000fea0003800000 */
[----:B------:R-:W1:Y:S01]  /*0420*/  MUFU.RCP R2, R13 ;  /* 0x0000000d00027308 */ /* 0x000e620000001000 */
[-C--:B------:R-:W-:Y:S01]  /*0430*/  FFMA R15, -R21, |R18|.reuse, 1 ;  /* 0x3f800000150f7423 */ /* 0x080fe20000000512 */
[----:B------:R-:W-:Y:S01]  /*0440*/  FFMA R18, R25, |R18|, R4 ;  /* 0x4000001219127223 */ /* 0x000fe20000000004 */
[----:B------:R-:W-:Y:S02]  /*0450*/  BSSY.RECONVERGENT B0, `(.L_x_124) ;  /* 0x000000d000007945 */ /* 0x000fe40003800200 */
[----:B------:R-:W-:-:S04]  /*0460*/  FMUL R0, R0, R15 ;  /* 0x0000000f00007220 */ /* 0x000fc80000400000 */
[----:B------:R-:W-:-:S04]  /*0470*/  FFMA R27, R19, R18, R0 ;  /* 0x00000012131b7223 */ /* 0x000fc80000000000 */
[----:B------:R-:W2:Y:S01]  /*0480*/  FCHK P0, R27, R13 ;  /* 0x0000000d1b007302 */ /* 0x000ea20000000000 */
[----:B-1----:R-:W-:-:S04]  /*0490*/  FFMA R21, -R13, R2, 1 ;  /* 0x3f8000000d157423 */ /* 0x002fc80000000102 */
[----:B------:R-:W-:-:S04]  /*04a0*/  FFMA R0, R2, R21, R2 ;  /* 0x0000001502007223 */ /* 0x000fc80000000002 */
[----:B------:R-:W-:-:S04]  /*04b0*/  FFMA R19, R27, R0, RZ ;  /* 0x000000001b137223 */ /* 0x000fc800000000ff */
[----:B------:R-:W-:-:S04]  /*04c0*/  FFMA R2, -R13, R19, R27 ;  /* 0x000000130d027223 */ /* 0x000fc8000000011b */
[----:B------:R-:W-:Y:S01]  /*04d0*/  FFMA R0, R0, R2, R19 ;  /* 0x0000000200007223 */ /* 0x000fe20000000013 */
[----:B--2---:R-:W-:Y:S06]  /*04e0*/  @!P0 BRA `(.L_x_125) ;  /* 0x00000000000c8947 */ /* 0x004fec0003800000 */
[----:B------:R-:W-:-:S07]  /*04f0*/  MOV R4, 0x510 ;  /* 0x0000051000047802 */ /* 0x000fce0000000f00 */
[----:B0-----:R-:W-:Y:S05]  /*0500*/  CALL.REL.NOINC `($__internal_10_$__cuda_sm3x_div_rn_noftz_f32_slowpath) ;  /* 0x0000000800cc7944 */ /* 0x001fea0003c00000 */
[----:B------:R-:W-:-:S07]  /*0510*/  MOV R0, R2 ;  /* 0x0000000200007202 */ /* 0x000fce0000000f00 */
.L_x_125:
[----:B------:R-:W-:Y:S05]  /*0520*/  BSYNC.RECONVERGENT B0 ;  /* 0x0000000000007941 */ /* 0x000fea0003800200 */
.L_x_124:
[----:B------:R-:W1:Y:S01]  /*0530*/  MUFU.RCP R2, R13 ;  /* 0x0000000d00027308 */ /* 0x000e620000001000 */
[----:B------:R-:W-:Y:S01]  /*0540*/  FMUL R24, R24, R15 ;  /* 0x0000000f18187220 */ /* 0x000fe20000400000 */
[----:B------:R2:W-:Y:S01]  /*0550*/  STG.E desc[UR4][R16.64], R0 ;  /* 0x0000000010007986 */ /* 0x0005e2000c101904 */
[----:B------:R-:W-:Y:S02]  /*0560*/  BSSY.RECONVERGENT B0, `(.L_x_126) ;  /* 0x000000d000007945 */ /* 0x000fe40003800200 */
[----:B------:R-:W-:-:S04]  /*0570*/  FFMA R24, R23, R18, R24 ;  /* 0x0000001217187223 */ /* 0x000fc80000000018 */
[----:B------:R-:W3:Y:S01]  /*0580*/  FCHK P0, R24, R13 ;  /* 0x0000000d18007302 */ /* 0x000ee20000000000 */
[----:B-1----:R-:W-:-:S04]  /*0590*/  FFMA R19, -R13, R2, 1 ;  /* 0x3f8000000d137423 */ /* 0x002fc80000000102 */
[----:B------:R-:W-:-:S04]  /*05a0*/  FFMA R23, R2, R19, R2 ;  /* 0x0000001302177223 */ /* 0x000fc80000000002 */
[----:B------:R-:W-:-:S04]  /*05b0*/  FFMA R2, R23, R24, RZ ;  /* 0x0000001817027223 */ /* 0x000fc800000000ff */
[----:B------:R-:W-:-:S04]  /*05c0*/  FFMA R19, -R13, R2, R24 ;  /* 0x000000020d137223 */ /* 0x000fc80000000118 */
[----:B------:R-:W-:Y:S01]  /*05d0*/  FFMA R23, R23, R19, R2 ;  /* 0x0000001317177223 */ /* 0x000fe20000000002 */
[----:B--23--:R-:W-:Y:S06]  /*05e0*/  @!P0 BRA `(.L_x_127) ;  /* 0x0000000000108947 */ /* 0x00cfec0003800000 */
[----:B------:R-:W-:Y:S02]  /*05f0*/  MOV R27, R24 ;  /* 0x00000018001b7202 */ /* 0x000fe40000000f00 */
[----:B------:R-:W-:-:S07]  /*0600*/  MOV R4, 0x620 ;  /* 0x0000062000047802 */ /* 0x000fce0000000f00 */
[----:B0-----:R-:W-:Y:S05]  /*0610*/  CALL.REL.NOINC `($__internal_10_$__cuda_sm3x_div_rn_noftz_f32_slowpath) ;  /* 0x0000000800887944 */ /* 0x001fea0003c00000 */
[----:B------:R-:W-:-:S07]  /*0620*/  MOV R23, R2 ;  /* 0x0000000200177202 */ /* 0x000fce0000000f00 */
.L_x_127:
[----:B------:R-:W-:Y:S05]  /*0630*/  BSYNC.RECONVERGENT B0 ;  /* 0x0000000000007941 */ /* 0x000fea0003800200 */
.L_x_126:
        /* <DEDUP_REMOVED lines=16> */
.L_x_129:
[----:B------:R-:W-:Y:S05]  /*0740*/  BSYNC.RECONVERGENT B0 ;  /* 0x0000000000007941 */ /* 0x000fea0003800200 */
.L_x_128:
        /* <DEDUP_REMOVED lines=16> */
.L_x_131:
[----:B------:R-:W-:Y:S05]  /*0850*/  BSYNC.RECONVERGENT B0 ;  /* 0x0000000000007941 */ /* 0x000fea0003800200 */
.L_x_130:
        /* <DEDUP_REMOVED lines=16> */
.L_x_133:
[----:B------:R-:W-:Y:S05]  /*0960*/  BSYNC.RECONVERGENT B0 ;  /* 0x0000000000007941 */ /* 0x000fea0003800200 */
.L_x_132:
        /* <DEDUP_REMOVED lines=16> */
.L_x_135:
[----:B------:R-:W-:Y:S05]  /*0a70*/  BSYNC.RECONVERGENT B0 ;  /* 0x0000000000007941 */ /* 0x000fea0003800200 */
.L_x_134:
        /* <DEDUP_REMOVED lines=16> */
.L_x_137:
[----:B------:R-:W-:Y:S05]  /*0b80*/  BSYNC.RECONVERGENT B0 ;  /* 0x0000000000007941 */ /* 0x000fea0003800200 */
.L_x_136:
[----:B------:R-:W-:Y:S01]  /*0b90*/  FFMA R2, R0, R0, RZ ;  /* 0x0000000000027223 */ /* 0x000fe200000000ff */
[----:B------:R1:W-:Y:S03]  /*0ba0*/  STG.E desc[UR4][R16.64+0x18], R11 ;  /* 0x0000180b10007986 */ /* 0x0003e6000c101904 */
[----:B------:R-:W-:-:S04]  /*0bb0*/  FFMA R2, R23, R23, R2 ;  /* 0x0000001717027223 */ /* 0x000fc80000000002 */
[----:B------:R-:W-:-:S04]  /*0bc0*/  FFMA R2, R3, R3, R2 ;  /* 0x0000000303027223 */ /* 0x000fc80000000002 */
[----:B------:R-:W-:-:S04]  /*0bd0*/  FFMA R2, R5, R5, R2 ;  /* 0x0000000505027223 */ /* 0x000fc80000000002 */
[----:B------:R-:W-:-:S04]  /*0be0*/  FFMA R2, R7, R7, R2 ;  /* 0x0000000707027223 */ /* 0x000fc80000000002 */
[----:B------:R-:W-:-:S04]  /*0bf0*/  FFMA R2, R9, R9, R2 ;  /* 0x0000000909027223 */ /* 0x000fc80000000002 */
[----:B------:R-:W-:-:S05]  /*0c00*/  FFMA R2, R11, R11, R2 ;  /* 0x0000000b0b027223 */ /* 0x000fca0000000002 */
[----:B------:R-:W-:-:S13]  /*0c10*/  FSETP.GT.AND P0, PT, R2, 0.98010003566741943359, PT ;  /* 0x3f7ae7d60200780b */ /* 0x000fda0003f04000 */
[----:B-1----:R-:W-:Y:S05]  /*0c20*/  @!P0 EXIT ;  /* 0x000000000000894d */ /* 0x002fea0003800000 */
[----:B------:R-:W-:Y:S01]  /*0c30*/  IADD3 R4, PT, PT, R2, -0xd000000, RZ ;  /* 0xf300000002047810 */ /* 0x000fe20007ffe0ff */
[----:B------:R1:W2:Y:S01]  /*0c40*/  MUFU.RSQ R15, R2 ;  /* 0x00000002000f7308 */ /* 0x0002a20000001400 */
[----:B------:R-:W-:Y:S02]  /*0c50*/  BSSY.RECONVERGENT B0, `(.L_x_138) ;  /* 0x000000b000007945 */ /* 0x000fe40003800200 */
[----:B------:R-:W-:-:S13]  /*0c60*/  ISETP.GT.U32.AND P0, PT, R4, 0x727fffff, PT ;  /* 0x727fffff0400780c */ /* 0x000fda0003f04070 */
[----:B-1----:R-:W-:Y:S05]  /*0c70*/  @!P0 BRA `(.L_x_139) ;  /* 0x0000000000108947 */ /* 0x002fea0003800000 */
[----:B------:R-:W-:-:S07]  /*0c80*/  MOV R12, 0xca0 ;  /* 0x00000ca0000c7802 */ /* 0x000fce0000000f00 */
[----:B0-2---:R-:W-:Y:S05]  /*0c90*/  CALL.REL.NOINC `($__internal_9_$__cuda_sm20_sqrt_rn_f32_slowpath) ;  /* 0x0000000000947944 */ /* 0x005fea0003c00000 */
[----:B------:R-:W-:Y:S01]  /*0ca0*/  MOV R13, R4 ;  /* 0x00000004000d7202 */ /* 0x000fe20000000f00 */
[----:B------:R-:W-:Y:S06]  /*0cb0*/  BRA `(.L_x_140) ;  /* 0x0000000000107947 */ /* 0x000fec0003800000 */
.L_x_139:
[----:B--2---:R-:W-:Y:S01]  /*0cc0*/  FMUL.FTZ R13, R2, R15 ;  /* 0x0000000f020d7220 */ /* 0x004fe20000410000 */
[----:B------:R-:W-:-:S03]  /*0cd0*/  FMUL.FTZ R4, R15, 0.5 ;  /* 0x3f0000000f047820 */ /* 0x000fc60000410000 */
[----:B------:R-:W-:-:S04]  /*0ce0*/  FFMA R2, -R13, R13, R2 ;  /* 0x0000000d0d027223 */ /* 0x000fc80000000102 */
[----:B------:R-:W-:-:S07]  /*0cf0*/  FFMA R13, R2, R4, R13 ;  /* 0x00000004020d7223 */ /* 0x000fce000000000d */
.L_x_140:
[----:B------:R-:W-:Y:S05]  /*0d00*/  BSYNC.RECONVERGENT B0 ;  /* 0x0000000000007941 */ /* 0x000fea0003800200 */
.L_x_138:
[----:B------:R-:W1:Y:S01]  /*0d10*/  MUFU.RCP R2, R13 ;  /* 0x0000000d00027308 */ /* 0x000e620000001000 */
[----:B------:R-:W-:Y:S01]  /*0d20*/  UMOV UR6, 0x3f7d70a4 ;  /* 0x3f7d70a400067882 */ /* 0x000fe20000000000 */
[----:B------:R-:W-:Y:S01]  /*0d30*/  BSSY.RECONVERGENT B0, `(.L_x_141) ;  /* 0x000000c000007945 */ /* 0x000fe20003800200 */
[----:B------:R-:W-:-:S05]  /*0d40*/  MOV R6, UR6 ;  /* 0x0000000600067c02 */ /* 0x000fca0008000f00 */
[----:B------:R-:W2:Y:S01]  /*0d50*/  FCHK P0, R6, R13 ;  /* 0x0000000d06007302 */ /* 0x000ea20000000000 */
[----:B-1----:R-:W-:-:S04]  /*0d60*/  FFMA R15, R2, -R13, 1 ;  /* 0x3f800000020f7423 */ /* 0x002fc8000000080d */
[----:B------:R-:W-:-:S04]  /*0d70*/  FFMA R2, R2, R15, R2 ;  /* 0x0000000f02027223 */ /* 0x000fc80000000002 */
[----:B------:R-:W-:-:S04]  /*0d80*/  FFMA R4, R2, 0.99000000953674316406, RZ ;  /* 0x3f7d70a402047823 */ /* 0x000fc800000000ff */
[----:B------:R-:W-:-:S04]  /*0d90*/  FFMA R15, R4, -R13, 0.99000000953674316406 ;  /* 0x3f7d70a4040f7423 */ /* 0x000fc8000000080d */
[----:B------:R-:W-:Y:S01]  /*0da0*/  FFMA R2, R2, R15, R4 ;  /* 0x0000000f02027223 */ /* 0x000fe20000000004 */
[----:B--2---:R-:W-:Y:S06]  /*0db0*/  @!P0 BRA `(.L_x_142) ;  /* 0x00000000000c8947 */ /* 0x004fec0003800000 */
[----:B------:R-:W-:Y:S01]  /*0dc0*/  HFMA2 R27, -RZ, RZ, 1.8720703125, 9504 ;  /* 0x3f7d70a4ff1b7431 */ /* 0x000fe200000001ff */
[----:B------:R-:W-:-:S07]  /*0dd0*/  MOV R4, 0xdf0 ;  /* 0x00000df000047802 */ /* 0x000fce0000000f00 */
[----:B0-----:R-:W-:Y:S05]  /*0de0*/  CALL.REL.NOINC `($__internal_10_$__cuda_sm3x_div_rn_noftz_f32_slowpath) ;  /* 0x0000000000947944 */ /* 0x001fea0003c00000 */
.L_x_142:
[----:B------:R-:W-:Y:S05]  /*0df0*/  BSYNC.RECONVERGENT B0 ;  /* 0x0000000000007941 */ /* 0x000fea0003800200 */
.L_x_141:
[C---:B------:R-:W-:Y:S01]  /*0e00*/  FMUL R13, R2.reuse, R0 ;  /* 0x00000000020d7220 */ /* 0x040fe20000400000 */
[C---:B------:R-:W-:Y:S01]  /*0e10*/  FMUL R23, R2.reuse, R23 ;  /* 0x0000001702177220 */ /* 0x040fe20000400000 */
[C---:B------:R-:W-:Y:S01]  /*0e20*/  FMUL R3, R2.reuse, R3 ;  /* 0x0000000302037220 */ /* 0x040fe20000400000 */
[C---:B------:R-:W-:Y:S01]  /*0e30*/  FMUL R5, R2.reuse, R5 ;  /* 0x0000000502057220 */ /* 0x040fe20000400000 */
[C---:B------:R-:W-:Y:S01]  /*0e40*/  FMUL R7, R2.reuse, R7 ;  /* 0x0000000702077220 */ /* 0x040fe20000400000 */
[C---:B------:R-:W-:Y:S01]  /*0e50*/  FMUL R9, R2.reuse, R9 ;  /* 0x0000000902097220 */ /* 0x040fe20000400000 */
        /* <DEDUP_REMOVED lines=9> */
        .weak           $__internal_9_$__cuda_sm20_sqrt_rn_f32_slowpath
        .type           $__internal_9_$__cuda_sm20_sqrt_rn_f32_slowpath,@function
        .size           $__internal_9_$__cuda_sm20_sqrt_rn_f32_slowpath,($__internal_10_$__cuda_sm3x_div_rn_noftz_f32_slowpath - $__internal_9_$__cuda_sm20_sqrt_rn_f32_slowpath)
$__internal_9_$__cuda_sm20_sqrt_rn_f32_slowpath:
[----:B------:R-:W-:-:S13]  /*0ef0*/  LOP3.LUT P0, RZ, R2, 0x7fffffff, RZ, 0xc0, !PT ;  /* 0x7fffffff02ff7812 */ /* 0x000fda000780c0ff */
[----:B------:R-:W-:Y:S01]  /*0f00*/  @!P0 MOV R4, R2 ;  /* 0x0000000200048202 */ /* 0x000fe20000000f00 */
        /* <DEDUP_REMOVED lines=11> */
[----:B------:R-:W-:-:S03]  /*0fc0*/  @P0 FMUL.FTZ R13, R13, 0.5 ;  /* 0x3f0000000d0d0820 */ /* 0x000fc60000410000 */
[----:B------:R-:W-:-:S04]  /*0fd0*/  @P0 FADD.FTZ R4, -R15, -RZ ;  /* 0x800000ff0f040221 */ /* 0x000fc80000010100 */
[----:B------:R-:W-:Y:S01]  /*0fe0*/  @P0 FFMA R8, R15, R4, R6 ;  /* 0x000000040f080223 */ /* 0x000fe20000000006 */
[----:B------:R-:W-:-:S03]  /*0ff0*/  @!P0 MOV R4, R2 ;  /* 0x0000000200048202 */ /* 0x000fc60000000f00 */
[----:B------:R-:W-:-:S04]  /*1000*/  @P0 FFMA R8, R8, R13, R15 ;  /* 0x0000000d08080223 */ /* 0x000fc8000000000f */
[----:B------:R-:W-:-:S07]  /*1010*/  @P0 FMUL.FTZ R4, R8, 2.3283064365386962891e-10 ;  /* 0x2f80000008040820 */ /* 0x000fce0000410000 */
.L_x_143:
[----:B------:R-:W-:-:S04]  /*1020*/  HFMA2 R13, -RZ, RZ, 0, 0 ;  /* 0x00000000ff0d7431 */ /* 0x000fc800000001ff */
[----:B------:R-:W-:Y:S05]  /*1030*/  RET.REL.NODEC R12 `(mobius_add_kernel) ;  /* 0xffffffec0cf07950 */ /* 0x000fea0003c3ffff */
        .weak           $__internal_10_$__cuda_sm3x_div_rn_noftz_f32_slowpath
        .type           $__internal_10_$__cuda_sm3x_div_rn_noftz_f32_slowpath,@function
        .size           $__internal_10_$__cuda_sm3x_div_rn_noftz_f32_slowpath,(.L_x_204 - $__internal_10_$__cuda_sm3x_div_rn_noftz_f32_slowpath)
$__internal_10_$__cuda_sm3x_div_rn_noftz_f32_slowpath:
[----:B------:R-:W-:Y:S01]  /*1040*/  SHF.R.U32.HI R21, RZ, 0x17, R13 ;  /* 0x00000017ff157819 */ /* 0x000fe2000001160d */
[----:B------:R-:W-:Y:S01]  /*1050*/  BSSY.RECONVERGENT B1, `(.L_x_144) ;  /* 0x0000063000017945 */ /* 0x000fe20003800200 */
[----:B------:R-:W-:Y:S02]  /*1060*/  SHF.R.U32.HI R20, RZ, 0x17, R27 ;  /* 0x00000017ff147819 */ /* 0x000fe4000001161b */
[----:B------:R-:W-:Y:S02]  /*1070*/  LOP3.LUT R21, R21, 0xff, RZ, 0xc0, !PT ;  /* 0x000000ff15157812 */ /* 0x000fe400078ec0ff */
[----:B------:R-:W-:Y:S02]  /*1080*/  LOP3.LUT R20, R20, 0xff, RZ, 0xc0, !PT ;  /* 0x000000ff14147812 */ /* 0x000fe400078ec0ff */
[----:B------:R-:W-:Y:S02]  /*1090*/  IADD3 R19, PT, PT, R21, -0x1, RZ ;  /* 0xffffffff15137810 */ /* 0x000fe40007ffe0ff */
[----:B------:R-:W-:-:S02]  /*10a0*/  IADD3 R2, PT, PT, R20, -0x1, RZ ;  /* 0xffffffff14027810 */ /* 0x000fc40007ffe0ff */
[----:B------:R-:W-:Y:S02]  /*10b0*/  ISETP.GT.U32.AND P0, PT, R19, 0xfd, PT ;  /* 0x000000fd1300780c */ /* 0x000fe40003f04070 */
[----:B------:R-:W-:Y:S02]  /*10c0*/  MOV R26, R13 ;  /* 0x0000000d001a7202 */ /* 0x000fe40000000f00 */
        /* <DEDUP_REMOVED lines=9> */
[----:B------:R-:W-:Y:S02]  /*1160*/  FSETP.NEU.FTZ.AND P2, PT, |R27|, +INF , PT ;  /* 0x7f8000001b00780b */ /* 0x000fe40003f5d200 */
        /* <DEDUP_REMOVED lines=12> */
[----:B------:R-:W-:Y:S01]  /*1230*/  @!P0 FFMA R27, R27, 1.84467440737095516160e+19, RZ ;  /* 0x5f8000001b1b8823 */ /* 0x000fe200000000ff */
[----:B------:R-:W-:Y:S01]  /*1240*/  @!P0 MOV R22, 0xffffffc0 ;  /* 0xffffffc000168802 */ /* 0x000fe20000000f00 */
[----:B------:R-:W-:-:S03]  /*1250*/  @!P1 FFMA R26, R13, 1.84467440737095516160e+19, RZ ;  /* 0x5f8000000d1a9823 */ /* 0x000fc600000000ff */
[----:B------:R-:W-:-:S07]  /*1260*/  @!P1 IADD3 R22, PT, PT, R22, 0x40, RZ ;  /* 0x0000004016169810 */ /* 0x000fce0007ffe0ff */
.L_x_145:
[----:B------:R-:W-:Y:S01]  /*1270*/  LEA R19, R21, 0xc0800000, 0x17 ;  /* 0xc080000015137811 */ /* 0x000fe200078eb8ff */
[----:B------:R-:W-:Y:S01]  /*1280*/  BSSY.RECONVERGENT B2, `(.L_x_150) ;  /* 0x0000036000027945 */ /* 0x000fe20003800200 */
[----:B------:R-:W-:Y:S02]  /*1290*/  IADD3 R20, PT, PT, R20, -0x7f, RZ ;  /* 0xffffff8114147810 */ /* 0x000fe40007ffe0ff */
[----:B------:R-:W-:Y:S02]  /*12a0*/  IADD3 R28, PT, PT, -R19, R26, RZ ;  /* 0x0000001a131c7210 */ /* 0x000fe40007ffe1ff */
[C---:B------:R-:W-:Y:S01]  /*12b0*/  IADD3 R21, PT, PT, R20.reuse, 0x7f, -R21 ;  /* 0x0000007f14157810 */ /* 0x040fe20007ffe815 */
[----:B------:R-:W-:Y:S01]  /*12c0*/  IMAD R2, R20, -0x800000, R27 ;  /* 0xff80000014027824 */ /* 0x000fe200078e021b */
        /* <DEDUP_REMOVED lines=12> */
[----:B------:R-:W-:-:S04]  /*1390*/  IADD3 R20, PT, PT, R20, R21, RZ ;  /* 0x0000001514147210 */ /* 0x000fc80007ffe0ff */
[----:B------:R-:W-:-:S04]  /*13a0*/  IADD3 R22, PT, PT, R20, -0x1, RZ ;  /* 0xffffffff14167810 */ /* 0x000fc80007ffe0ff */
        /* <DEDUP_REMOVED lines=10> */
[CCC-:B------:R-:W-:Y:S01]  /*1450*/  FFMA.RP R22, R25.reuse, R19.reuse, R26.reuse ;  /* 0x0000001319167223 */ /* 0x1c0fe2000000801a */
[----:B------:R-:W-:Y:S01]  /*1460*/  FFMA.RM R25, R25, R19, R26 ;  /* 0x0000001319197223 */ /* 0x000fe2000000401a */
[C---:B------:R-:W-:Y:S02]  /*1470*/  IADD3 R19, PT, PT, R20.reuse, 0x20, RZ ;  /* 0x0000002014137810 */ /* 0x040fe40007ffe0ff */
[----:B------:R-:W-:Y:S02]  /*1480*/  LOP3.LUT R21, R21, 0x7fffff, RZ, 0xc0, !PT ;  /* 0x007fffff15157812 */ /* 0x000fe400078ec0ff */
[C---:B------:R-:W-:Y:S02]  /*1490*/  ISETP.NE.AND P2, PT, R20.reuse, RZ, PT ;  /* 0x000000ff1400720c */ /* 0x040fe40003f45270 */
[----:B------:R-:W-:Y:S02]  /*14a0*/  LOP3.LUT R26, R21, 0x800000, RZ, 0xfc, !PT ;  /* 0x00800000151a7812 */ /* 0x000fe400078efcff */
[----:B------:R-:W-:-:S02]  /*14b0*/  ISETP.NE.AND P1, PT, R20, RZ, PT ;  /* 0x000000ff1400720c */ /* 0x000fc40003f25270 */
        /* <DEDUP_REMOVED lines=10> */
[----:B------:R-:W-:-:S04]  /*1560*/  LOP3.LUT R26, R21, R26, RZ, 0xc0, !PT ;  /* 0x0000001a151a7212 */ /* 0x000fc800078ec0ff */
[----:B------:R-:W-:-:S04]  /*1570*/  IADD3 R19, PT, PT, R19, R26, RZ ;  /* 0x0000001a13137210 */ /* 0x000fc80007ffe0ff */
[----:B------:R-:W-:Y:S01]  /*1580*/  LOP3.LUT R2, R19, R2, RZ, 0xfc, !PT ;  /* 0x0000000213027212 */ /* 0x000fe200078efcff */
[----:B------:R-:W-:Y:S06]  /*1590*/  BRA `(.L_x_153) ;  /* 0x0000000000107947 */ /* 0x000fec0003800000 */
.L_x_152:
[----:B------:R-:W-:-:S04]  /*15a0*/  LOP3.LUT R2, R2, 0x80000000, RZ, 0xc0, !PT ;  /* 0x8000000002027812 */ /* 0x000fc800078ec0ff */
[----:B------:R-:W-:Y:S01]  /*15b0*/  LOP3.LUT R2, R2, 0x7f800000, RZ, 0xfc, !PT ;  /* 0x7f80000002027812 */ /* 0x000fe200078efcff */
[----:B------:R-:W-:Y:S06]  /*15c0*/  BRA `(.L_x_153) ;  /* 0x0000000000047947 */ /* 0x000fec0003800000 */
.L_x_151:
[----:B------:R-:W-:-:S07]  /*15d0*/  LEA R2, R21, R2, 0x17 ;  /* 0x0000000215027211 */ /* 0x000fce00078eb8ff */
.L_x_153:
[----:B------:R-:W-:Y:S05]  /*15e0*/  BSYNC.RECONVERGENT B2 ;  /* 0x0000000000027941 */ /* 0x000fea0003800200 */
.L_x_150:
[----:B------:R-:W-:Y:S05]  /*15f0*/  BRA `(.L_x_154) ;  /* 0x0000000000207947 */ /* 0x000fea0003800000 */
.L_x_149:
[----:B------:R-:W-:-:S04]  /*1600*/  LOP3.LUT R2, R26, 0x80000000, R27, 0x48, !PT ;  /* 0x800000001a027812 */ /* 0x000fc800078e481b */
[----:B------:R-:W-:Y:S01]  /*1610*/  LOP3.LUT R2, R2, 0x7f800000, RZ, 0xfc, !PT ;  /* 0x7f80000002027812 */ /* 0x000fe200078efcff */
[----:B------:R-:W-:Y:S06]  /*1620*/  BRA `(.L_x_154) ;  /* 0x0000000000147947 */ /* 0x000fec0003800000 */
.L_x_148:
[----:B------:R-:W-:Y:S01]  /*1630*/  LOP3.LUT R2, R26, 0x80000000, R27, 0x48, !PT ;  /* 0x800000001a027812 */ /* 0x000fe200078e481b */
[----:B------:R-:W-:Y:S06]  /*1640*/  BRA `(.L_x_154) ;  /* 0x00000000000c7947 */ /* 0x000fec0003800000 */
.L_x_147:
[----:B------:R-:W0:Y:S01]  /*1650*/  MUFU.RSQ R2, -QNAN ;  /* 0xffc0000000027908 */ /* 0x000e220000001400 */
[----:B------:R-:W-:Y:S05]  /*1660*/  BRA `(.L_x_154) ;  /* 0x0000000000047947 */ /* 0x000fea0003800000 */
.L_x_146:
[----:B------:R-:W-:-:S07]  /*1670*/  FADD.FTZ R2, R27, R13 ;  /* 0x0000000d1b027221 */ /* 0x000fce0000010000 */
.L_x_154:
[----:B------:R-:W-:Y:S05]  /*1680*/  BSYNC.RECONVERGENT B1 ;  /* 0x0000000000017941 */ /* 0x000fea0003800200 */
.L_x_144:
[----:B------:R-:W-:Y:S01]  /*1690*/  HFMA2 R21, -RZ, RZ, 0, 0 ;  /* 0x00000000ff157431 */ /* 0x000fe200000001ff */
[----:B------:R-:W-:-:S04]  /*16a0*/  MOV R20, R4 ;  /* 0x0000000400147202 */ /* 0x000fc80000000f00 */
[----:B0-----:R-:W-:Y:S05]  /*16b0*/  RET.REL.NODEC R20 `(mobius_add_kernel) ;  /* 0xffffffe814507950 */ /* 0x001fea0003c3ffff */
.L_x_155:
        /* <DEDUP_REMOVED lines=12> */
.L_x_204:


//--------------------- .text.project_to_poincare_7d --------------------------
	.section	.text.project_to_poincare_7d,"ax",@progbits
	.align	128
        .global         project_to_poincare_7d
        .type           project_to_poincare_7d,@function
        .size           project_to_poincare_7d,(.L_x_206 - project_to_poincare_7d)
        .other          project_to_poincare_7d,@"STO_CUDA_ENTRY STV_DEFAULT"
project_to_poincare_7d:
.text.project_to_poincare_7d:
        /* <DEDUP_REMOVED lines=10> */
[----:B------:R-:W-:-:S04]  /*00a0*/  IMAD R9, R0, 0x7, RZ ;  /* 0x0000000700097824 */ /* 0x000fc800078e02ff */
[----:B0-----:R-:W-:-:S05]  /*00b0*/  IMAD.WIDE R2, R9, 0x4, R2 ;  /* 0x0000000409027825 */ /* 0x001fca00078e0202 */
[----:B-1----:R-:W2:Y:S04]  /*00c0*/  LDG.E.CONSTANT R0, desc[UR4][R2.64] ;  /* 0x0000000402007981 */ /* 0x002ea8000c1e9900 */
[----:B------:R-:W3:Y:S04]  /*00d0*/  LDG.E.CONSTANT R14, desc[UR4][R2.64+0x4] ;  /* 0x00000404020e7981 */ /* 0x000ee8000c1e9900 */
[----:B------:R-:W4:Y:S04]  /*00e0*/  LDG.E.CONSTANT R12, desc[UR4][R2.64+0x8] ;  /* 0x00000804020c7981 */ /* 0x000f28000c1e9900 */
[----:B------:R-:W5:Y:S04]  /*00f0*/  LDG.E.CONSTANT R10, desc[UR4][R2.64+0xc] ;  /* 0x00000c04020a7981 */ /* 0x000f68000c1e9900 */
[----:B------:R-:W5:Y:S04]  /*0100*/  LDG.E.CONSTANT R8, desc[UR4][R2.64+0x10] ;  /* 0x0000100402087981 */ /* 0x000f68000c1e9900 */
[----:B------:R-:W5:Y:S04]  /*0110*/  LDG.E.CONSTANT R7, desc[UR4][R2.64+0x14] ;  /* 0x0000140402077981 */ /* 0x000f68000c1e9900 */
[----:B------:R-:W5:Y:S01]  /*0120*/  LDG.E.CONSTANT R6, desc[UR4][R2.64+0x18] ;  /* 0x0000180402067981 */ /* 0x000f62000c1e9900 */
[----:B------:R-:W-:Y:S01]  /*0130*/  BSSY.RECONVERGENT B0, `(.L_x_156) ;  /* 0x000002c000007945 */ /* 0x000fe20003800200 */
[----:B--2---:R-:W-:-:S04]  /*0140*/  FFMA R5, R0, R0, RZ ;  /* 0x0000000000057223 */ /* 0x004fc800000000ff */
[----:B---3--:R-:W-:-:S04]  /*0150*/  FFMA R5, R14, R14, R5 ;  /* 0x0000000e0e057223 */ /* 0x008fc80000000005 */
[----:B----4-:R-:W-:Y:S02]  /*0160*/  FFMA R11, R12, R12, R5 ;  /* 0x0000000c0c0b7223 */ /* 0x010fe40000000005 */
[----:B------:R-:W0:Y:S02]  /*0170*/  LDC.64 R4, c[0x0][0x388] ;  /* 0x0000e200ff047b82 */ /* 0x000e240000000a00 */
[----:B-----5:R-:W-:-:S04]  /*0180*/  FFMA R11, R10, R10, R11 ;  /* 0x0000000a0a0b7223 */ /* 0x020fc8000000000b */
[----:B------:R-:W-:Y:S01]  /*0190*/  FFMA R16, R8, R8, R11 ;  /* 0x0000000808107223 */ /* 0x000fe2000000000b */
[----:B------:R-:W-:-:S03]  /*01a0*/  HFMA2 R11, -RZ, RZ, 1.875, 0 ;  /* 0x3f800000ff0b7431 */ /* 0x000fc600000001ff */
[----:B------:R-:W-:-:S04]  /*01b0*/  FFMA R13, R7, R7, R16 ;  /* 0x00000007070d7223 */ /* 0x000fc80000000010 */
[----:B------:R-:W-:-:S05]  /*01c0*/  FFMA R13, R6, R6, R13 ;  /* 0x00000006060d7223 */ /* 0x000fca000000000d */
[----:B------:R-:W-:Y:S01]  /*01d0*/  FSETP.GE.AND P0, PT, R13, 0.98010003566741943359, PT ;  /* 0x3f7ae7d60d00780b */ /* 0x000fe20003f06000 */
[----:B0-----:R-:W-:-:S12]  /*01e0*/  IMAD.WIDE R4, R9, 0x4, R4 ;  /* 0x0000000409047825 */ /* 0x001fd800078e0204 */
[----:B------:R-:W-:Y:S05]  /*01f0*/  @!P0 BRA `(.L_x_157) ;  /* 0x00000000007c8947 */ /* 0x000fea0003800000 */
[----:B------:R-:W-:Y:S01]  /*0200*/  IADD3 R3, PT, PT, R13, -0xd000000, RZ ;  /* 0xf30000000d037810 */ /* 0x000fe20007ffe0ff */
[----:B------:R0:W1:Y:S01]  /*0210*/  MUFU.RSQ R2, R13 ;  /* 0x0000000d00027308 */ /* 0x0000620000001400 */
[----:B------:R-:W-:Y:S02]  /*0220*/  BSSY.RECONVERGENT B1, `(.L_x_158) ;  /* 0x000000c000017945 */ /* 0x000fe40003800200 */
[----:B------:R-:W-:-:S13]  /*0230*/  ISETP.GT.U32.AND P0, PT, R3, 0x727fffff, PT ;  /* 0x727fffff0300780c */ /* 0x000fda0003f04070 */
[----:B0-----:R-:W-:Y:S05]  /*0240*/  @!P0 BRA `(.L_x_159) ;  /* 0x0000000000148947 */ /* 0x001fea0003800000 */
[----:B-1----:R-:W-:Y:S02]  /*0250*/  MOV R2, R13 ;  /* 0x0000000d00027202 */ /* 0x002fe40000000f00 */
[----:B------:R-:W-:-:S07]  /*0260*/  MOV R22, 0x280 ;  /* 0x0000028000167802 */ /* 0x000fce0000000f00 */
[----:B------:R-:W-:Y:S05]  /*0270*/  CALL.REL.NOINC `($__internal_11_$__cuda_sm20_sqrt_rn_f32_slowpath) ;  /* 0x0000000c00307944 */ /* 0x000fea0003c00000 */
[----:B------:R-:W-:Y:S01]  /*0280*/  MOV R3, R16 ;  /* 0x0000001000037202 */ /* 0x000fe20000000f00 */
[----:B------:R-:W-:Y:S06]  /*0290*/  BRA `(.L_x_160) ;  /* 0x0000000000107947 */ /* 0x000fec0003800000 */
.L_x_159:
[----:B-1----:R-:W-:Y:S01]  /*02a0*/  FMUL.FTZ R16, R13, R2 ;  /* 0x000000020d107220 */ /* 0x002fe20000410000 */
[----:B------:R-:W-:-:S03]  /*02b0*/  FMUL.FTZ R2, R2, 0.5 ;  /* 0x3f00000002027820 */ /* 0x000fc60000410000 */
[----:B------:R-:W-:-:S04]  /*02c0*/  FFMA R3, -R16, R16, R13 ;  /* 0x0000001010037223 */ /* 0x000fc8000000010d */
[----:B------:R-:W-:-:S07]  /*02d0*/  FFMA R3, R3, R2, R16 ;  /* 0x0000000203037223 */ /* 0x000fce0000000010 */
.L_x_160:
[----:B------:R-:W-:Y:S05]  /*02e0*/  BSYNC.RECONVERGENT B1 ;  /* 0x0000000000017941 */ /* 0x000fea0003800200 */
.L_x_158:
[----:B------:R-:W0:Y:S01]  /*02f0*/  MUFU.RCP R2, R3 ;  /* 0x0000000300027308 */ /* 0x000e220000001000 */
[----:B------:R-:W-:Y:S01]  /*0300*/  UMOV UR6, 0x3f7d70a4 ;  /* 0x3f7d70a400067882 */ /* 0x000fe20000000000 */
[----:B------:R-:W-:Y:S01]  /*0310*/  BSSY.RECONVERGENT B1, `(.L_x_157) ;  /* 0x000000d000017945 */ /* 0x000fe20003800200 */
[----:B------:R-:W-:-:S05]  /*0320*/  MOV R18, UR6 ;  /* 0x0000000600127c02 */ /* 0x000fca0008000f00 */
[----:B------:R-:W1:Y:S01]  /*0330*/  FCHK P0, R18, R3 ;  /* 0x0000000312007302 */ /* 0x000e620000000000 */
[----:B0-----:R-:W-:-:S04]  /*0340*/  FFMA R9, R2, -R3, 1 ;  /* 0x3f80000002097423 */ /* 0x001fc80000000803 */
[----:B------:R-:W-:-:S04]  /*0350*/  FFMA R2, R2, R9, R2 ;  /* 0x0000000902027223 */ /* 0x000fc80000000002 */
[----:B------:R-:W-:-:S04]  /*0360*/  FFMA R9, R2, 0.99000000953674316406, RZ ;  /* 0x3f7d70a402097823 */ /* 0x000fc800000000ff */
[----:B------:R-:W-:-:S04]  /*0370*/  FFMA R16, R9, -R3, 0.99000000953674316406 ;  /* 0x3f7d70a409107423 */ /* 0x000fc80000000803 */
[----:B------:R-:W-:Y:S01]  /*0380*/  FFMA R11, R2, R16, R9 ;  /* 0x00000010020b7223 */ /* 0x000fe20000000009 */
[----:B-1----:R-:W-:Y:S06]  /*0390*/  @!P0 BRA `(.L_x_161) ;  /* 0x0000000000108947 */ /* 0x002fec0003800000 */
[----:B------:R-:W-:Y:S01]  /*03a0*/  HFMA2 R2, -RZ, RZ, 1.8720703125, 9504 ;  /* 0x3f7d70a4ff027431 */ /* 0x000fe200000001ff */
[----:B------:R-:W-:-:S07]  /*03b0*/  MOV R18, 0x3d0 ;  /* 0x000003d000127802 */ /* 0x000fce0000000f00 */
[----:B------:R-:W-:Y:S05]  /*03c0*/  CALL.REL.NOINC `($__internal_12_$__cuda_sm3x_div_rn_noftz_f32_slowpath) ;  /* 0x0000000c00387944 */ /* 0x000fea0003c00000 */
[----:B------:R-:W-:-:S07]  /*03d0*/  MOV R11, R16 ;  /* 0x00000010000b7202 */ /* 0x000fce0000000f00 */
.L_x_161:
[----:B------:R-:W-:Y:S05]  /*03e0*/  BSYNC.RECONVERGENT B1 ;  /* 0x0000000000017941 */ /* 0x000fea0003800200 */
.L_x_157:
[----:B------:R-:W-:Y:S05]  /*03f0*/  BSYNC.RECONVERGENT B0 ;  /* 0x0000000000007941 */ /* 0x000fea0003800200 */
.L_x_156:
[----:B------:R-:W0:Y:S01]  /*0400*/  LDC R2, c[0x0][0x394] ;  /* 0x0000e500ff027b82 */ /* 0x000e220000000800 */
[----:B------:R-:W-:Y:S01]  /*0410*/  BSSY.RECONVERGENT B0, `(.L_x_162) ;  /* 0x000000f000007945 */ /* 0x000fe20003800200 */
[----:B0-----:R-:W-:Y:S01]  /*0420*/  FFMA R13, R13, |R2|, 1 ;  /* 0x3f8000000d0d7423 */ /* 0x001fe20000000402 */
[----:B------:R-:W-:-:S03]  /*0430*/  FMUL R2, R0, R11 ;  /* 0x0000000b00027220 */ /* 0x000fc60000400000 */
[----:B------:R-:W0:Y:S08]  /*0440*/  MUFU.RCP R16, R13 ;  /* 0x0000000d00107308 */ /* 0x000e300000001000 */
[----:B------:R-:W1:Y:S01]  /*0450*/  FCHK P0, R2, R13 ;  /* 0x0000000d02007302 */ /* 0x000e620000000000 */
[----:B0-----:R-:W-:-:S04]  /*0460*/  FFMA R3, -R13, R16, 1 ;  /* 0x3f8000000d037423 */ /* 0x001fc80000000110 */
[----:B------:R-:W-:-:S04]  /*0470*/  FFMA R3, R16, R3, R16 ;  /* 0x0000000310037223 */ /* 0x000fc80000000010 */
[----:B------:R-:W-:-:S04]  /*0480*/  FFMA R0, R2, R3, RZ ;  /* 0x0000000302007223 */ /* 0x000fc800000000ff */
[----:B------:R-:W-:-:S04]  /*0490*/  FFMA R9, -R13, R0, R2 ;  /* 0x000000000d097223 */ /* 0x000fc80000000102 */
[----:B------:R-:W-:Y:S01]  /*04a0*/  FFMA R0, R3, R9, R0 ;  /* 0x0000000903007223 */ /* 0x000fe20000000000 */
[----:B-1----:R-:W-:Y:S06]  /*04b0*/  @!P0 BRA `(.L_x_163) ;  /* 0x0000000000108947 */ /* 0x002fec0003800000 */
[----:B------:R-:W-:Y:S02]  /*04c0*/  MOV R3, R13 ;  /* 0x0000000d00037202 */ /* 0x000fe40000000f00 */
[----:B------:R-:W-:-:S07]  /*04d0*/  MOV R18, 0x4f0 ;  /* 0x000004f000127802 */ /* 0x000fce0000000f00 */
[----:B------:R-:W-:Y:S05]  /*04e0*/  CALL.REL.NOINC `($__internal_12_$__cuda_sm3x_div_rn_noftz_f32_slowpath) ;  /* 0x0000000800f07944 */ /* 0x000fea0003c00000 */
[----:B------:R-:W-:-:S07]  /*04f0*/  MOV R0, R16 ;  /* 0x0000001000007202 */ /* 0x000fce0000000f00 */
.L_x_163:
[----:B------:R-:W-:Y:S05]  /*0500*/  BSYNC.RECONVERGENT B0 ;  /* 0x0000000000007941 */ /* 0x000fea0003800200 */
.L_x_162:
[----:B------:R-:W0:Y:S01]  /*0510*/  MUFU.RCP R2, R13 ;  /* 0x0000000d00027308 */ /* 0x000e220000001000 */
[----:B------:R-:W-:Y:S01]  /*0520*/  FMUL R14, R14, R11 ;  /* 0x0000000b0e0e7220 */ /* 0x000fe20000400000 */
[----:B------:R1:W-:Y:S01]  /*0530*/  STG.E desc[UR4][R4.64], R0 ;  /* 0x0000000004007986 */ /* 0x0003e2000c101904 */
[----:B------:R-:W-:Y:S02]  /*0540*/  BSSY.RECONVERGENT B0, `(.L_x_164) ;  /* 0x000000e000007945 */ /* 0x000fe40003800200 */
[----:B------:R-:W-:-:S04]  /*0550*/  FMUL R16, R14, 1.6180340051651000977 ;  /* 0x3fcf1bbd0e107820 */ /* 0x000fc80000400000 */
[----:B------:R-:W2:Y:S01]  /*0560*/  FCHK P0, R16, R13 ;  /* 0x0000000d10007302 */ /* 0x000ea20000000000 */
[----:B0-----:R-:W-:-:S04]  /*0570*/  FFMA R3, -R13, R2, 1 ;  /* 0x3f8000000d037423 */ /* 0x001fc80000000102 */
[----:B------:R-:W-:-:S04]  /*0580*/  FFMA R2, R2, R3, R2 ;  /* 0x0000000302027223 */ /* 0x000fc80000000002 */
[----:B------:R-:W-:-:S04]  /*0590*/  FFMA R9, R2, R16, RZ ;  /* 0x0000001002097223 */ /* 0x000fc800000000ff */
[----:B------:R-:W-:-:S04]  /*05a0*/  FFMA R14, -R13, R9, R16 ;  /* 0x000000090d0e7223 */ /* 0x000fc80000000110 */
[----:B------:R-:W-:Y:S01]  /*05b0*/  FFMA R9, R2, R14, R9 ;  /* 0x0000000e02097223 */ /* 0x000fe20000000009 */
[----:B-12---:R-:W-:Y:S06]  /*05c0*/  @!P0 BRA `(.L_x_165) ;  /* 0x0000000000148947 */ /* 0x006fec0003800000 */
[----:B------:R-:W-:Y:S01]  /*05d0*/  MOV R2, R16 ;  /* 0x0000001000027202 */ /* 0x000fe20000000f00 */
[----:B------:R-:W-:Y:S01]  /*05e0*/  IMAD.MOV.U32 R3, RZ, RZ, R13 ;  /* 0x000000ffff037224 */ /* 0x000fe200078e000d */
[----:B------:R-:W-:-:S07]  /*05f0*/  MOV R18, 0x610 ;  /* 0x0000061000127802 */ /* 0x000fce0000000f00 */
[----:B------:R-:W-:Y:S05]  /*0600*/  CALL.REL.NOINC `($__internal_12_$__cuda_sm3x_div_rn_noftz_f32_slowpath) ;  /* 0x0000000800a87944 */ /* 0x000fea0003c00000 */
[----:B------:R-:W-:-:S07]  /*0610*/  MOV R9, R16 ;  /* 0x0000001000097202 */ /* 0x000fce0000000f00 */
.L_x_165:
[----:B------:R-:W-:Y:S05]  /*0620*/  BSYNC.RECONVERGENT B0 ;  /* 0x0000000000007941 */ /* 0x000fea0003800200 */
.L_x_164:
[----:B------:R-:W0:Y:S01]  /*0630*/  MUFU.RCP R2, R13 ;  /* 0x0000000d00027308 */ /* 0x000e220000001000 */
[----:B------:R-:W-:Y:S01]  /*0640*/  FMUL R12, R12, R11 ;  /* 0x0000000b0c0c7220 */ /* 0x000fe20000400000 */
[----:B------:R1:W-:Y:S01]  /*0650*/  STG.E desc[UR4][R4.64+0x4], R9 ;  /* 0x0000040904007986 */ /* 0x0003e2000c101904 */
[----:B------:R-:W-:Y:S02]  /*0660*/  BSSY.RECONVERGENT B0, `(.L_x_166) ;  /* 0x000000e000007945 */ /* 0x000fe40003800200 */
[----:B------:R-:W-:-:S04]  /*0670*/  FMUL R14, R12, 2.6180341243743896484 ;  /* 0x40278ddf0c0e7820 */ /* 0x000fc80000400000 */
[----:B------:R-:W2:Y:S01]  /*0680*/  FCHK P0, R14, R13 ;  /* 0x0000000d0e007302 */ /* 0x000ea20000000000 */
[----:B0-----:R-:W-:-:S04]  /*0690*/  FFMA R3, -R13, R2, 1 ;  /* 0x3f8000000d037423 */ /* 0x001fc80000000102 */
[----:B------:R-:W-:-:S04]  /*06a0*/  FFMA R2, R2, R3, R2 ;  /* 0x0000000302027223 */ /* 0x000fc80000000002 */
[----:B------:R-:W-:-:S04]  /*06b0*/  FFMA R15, R2, R14, RZ ;  /* 0x0000000e020f7223 */ /* 0x000fc800000000ff */
[----:B------:R-:W-:-:S04]  /*06c0*/  FFMA R12, -R13, R15, R14 ;  /* 0x0000000f0d0c7223 */ /* 0x000fc8000000010e */
[----:B------:R-:W-:Y:S01]  /*06d0*/  FFMA R15, R2, R12, R15 ;  /* 0x0000000c020f7223 */ /* 0x000fe2000000000f */
[----:B-12---:R-:W-:Y:S06]  /*06e0*/  @!P0 BRA `(.L_x_167) ;  /* 0x0000000000148947 */ /* 0x006fec0003800000 */
[----:B------:R-:W-:Y:S02]  /*06f0*/  MOV R2, R14 ;  /* 0x0000000e00027202 */ /* 0x000fe40000000f00 */
[----:B------:R-:W-:Y:S02]  /*0700*/  MOV R3, R13 ;  /* 0x0000000d00037202 */ /* 0x000fe40000000f00 */
[----:B------:R-:W-:-:S07]  /*0710*/  MOV R18, 0x730 ;  /* 0x0000073000127802 */ /* 0x000fce0000000f00 */
[----:B------:R-:W-:Y:S05]  /*0720*/  CALL.REL.NOINC `($__internal_12_$__cuda_sm3x_div_rn_noftz_f32_slowpath) ;  /* 0x0000000800607944 */ /* 0x000fea0003c00000 */
[----:B------:R-:W-:-:S07]  /*0730*/  MOV R15, R16 ;  /* 0x00000010000f7202 */ /* 0x000fce0000000f00 */
.L_x_167:
[----:B------:R-:W-:Y:S05]  /*0740*/  BSYNC.RECONVERGENT B0 ;  /* 0x0000000000007941 */ /* 0x000fea0003800200 */
.L_x_166:
[----:B------:R-:W0:Y:S01]  /*0750*/  MUFU.RCP R2, R13 ;  /* 0x0000000d00027308 */ /* 0x000e220000001000 */
[----:B------:R-:W-:Y:S01]  /*0760*/  FMUL R10, R10, R11 ;  /* 0x0000000b0a0a7220 */ /* 0x000fe20000400000 */
[----:B------:R1:W-:Y:S01]  /*0770*/  STG.E desc[UR4][R4.64+0x8], R15 ;  /* 0x0000080f04007986 */ /* 0x0003e2000c101904 */
[----:B------:R-:W-:Y:S02]  /*0780*/  BSSY.RECONVERGENT B0, `(.L_x_168) ;  /* 0x000000e000007945 */ /* 0x000fe40003800200 */
[----:B------:R-:W-:-:S04]  /*0790*/  FMUL R12, R10, 4.2360682487487792969 ;  /* 0x40878ddf0a0c7820 */ /* 0x000fc80000400000 */
        /* <DEDUP_REMOVED lines=12> */
.L_x_169:
[----:B------:R-:W-:Y:S05]  /*0860*/  BSYNC.RECONVERGENT B0 ;  /* 0x0000000000007941 */ /* 0x000fea0003800200 */
.L_x_168:
[----:B------:R-:W0:Y:S01]  /*0870*/  MUFU.RCP R2, R13 ;  /* 0x0000000d00027308 */ /* 0x000e220000001000 */
[----:B------:R-:W-:Y:S01]  /*0880*/  FMUL R8, R8, R11 ;  /* 0x0000000b08087220 */ /* 0x000fe20000400000 */
[----:B------:R1:W-:Y:S01]  /*0890*/  STG.E desc[UR4][R4.64+0xc], R17 ;  /* 0x00000c1104007986 */ /* 0x0003e2000c101904 */
[----:B------:R-:W-:Y:S02]  /*08a0*/  BSSY.RECONVERGENT B0, `(.L_x_170) ;  /* 0x000000e000007945 */ /* 0x000fe40003800200 */
[----:B------:R-:W-:-:S04]  /*08b0*/  FMUL R10, R8, 6.8541026115417480469 ;  /* 0x40db54cf080a7820 */ /* 0x000fc80000400000 */
        /* <DEDUP_REMOVED lines=12> */
.L_x_171:
[----:B------:R-:W-:Y:S05]  /*0980*/  BSYNC.RECONVERGENT B0 ;  /* 0x0000000000007941 */ /* 0x000fea0003800200 */
.L_x_170:
[----:B------:R-:W0:Y:S01]  /*0990*/  MUFU.RCP R2, R13 ;  /* 0x0000000d00027308 */ /* 0x000e220000001000 */
[----:B------:R-:W-:Y:S01]  /*09a0*/  FMUL R7, R7, R11 ;  /* 0x0000000b07077220 */ /* 0x000fe20000400000 */
[----:B------:R1:W-:Y:S01]  /*09b0*/  STG.E desc[UR4][R4.64+0x10], R19 ;  /* 0x0000101304007986 */ /* 0x0003e2000c101904 */
[----:B------:R-:W-:Y:S02]  /*09c0*/  BSSY.RECONVERGENT B0, `(.L_x_172) ;  /* 0x000000e000007945 */ /* 0x000fe40003800200 */
[----:B------:R-:W-:-:S04]  /*09d0*/  FMUL R10, R7, 11.090170860290527344 ;  /* 0x41317157070a7820 */ /* 0x000fc80000400000 */
        /* <DEDUP_REMOVED lines=12> */
.L_x_173:
[----:B------:R-:W-:Y:S05]  /*0aa0*/  BSYNC.RECONVERGENT B0 ;  /* 0x0000000000007941 */ /* 0x000fea0003800200 */
.L_x_172:
[----:B------:R-:W0:Y:S01]  /*0ab0*/  MUFU.RCP R2, R13 ;  /* 0x0000000d00027308 */ /* 0x000e220000001000 */
[----:B------:R-:W-:Y:S01]  /*0ac0*/  FMUL R6, R6, R11 ;  /* 0x0000000b06067220 */ /* 0x000fe20000400000 */
[----:B------:R1:W-:Y:S01]  /*0ad0*/  STG.E desc[UR4][R4.64+0x14], R7 ;  /* 0x0000140704007986 */ /* 0x0003e2000c101904 */
[----:B------:R-:W-:Y:S02]  /*0ae0*/  BSSY.RECONVERGENT B0, `(.L_x_174) ;  /* 0x000000e000007945 */ /* 0x000fe40003800200 */
[----:B------:R-:W-:-:S04]  /*0af0*/  FMUL R8, R6, 17.944272994995117188 ;  /* 0x418f8ddf06087820 */ /* 0x000fc80000400000 */
        /* <DEDUP_REMOVED lines=12> */
.L_x_175:
[----:B------:R-:W-:Y:S05]  /*0bc0*/  BSYNC.RECONVERGENT B0 ;  /* 0x0000000000007941 */ /* 0x000fea0003800200 */
.L_x_174:
        /* <DEDUP_REMOVED lines=9> */
[----:B0-----:R-:W-:Y:S05]  /*0c60*/  @!P0 EXIT ;  /* 0x000000000000894d */ /* 0x001fea0003800000 */
[----:B------:R-:W-:Y:S01]  /*0c70*/  IADD3 R3, PT, PT, R2, -0xd000000, RZ ;  /* 0xf300000002037810 */ /* 0x000fe20007ffe0ff */
[----:B------:R0:W1:Y:S01]  /*0c80*/  MUFU.RSQ R13, R2 ;  /* 0x00000002000d7308 */ /* 0x0000620000001400 */
[----:B------:R-:W-:Y:S02]  /*0c90*/  BSSY.RECONVERGENT B0, `(.L_x_176) ;  /* 0x000000b000007945 */ /* 0x000fe40003800200 */
[----:B------:R-:W-:-:S13]  /*0ca0*/  ISETP.GT.U32.AND P0, PT, R3, 0x727fffff, PT ;  /* 0x727fffff0300780c */ /* 0x000fda0003f04070 */
[----:B0-----:R-:W-:Y:S05]  /*0cb0*/  @!P0 BRA `(.L_x_177) ;  /* 0x0000000000108947 */ /* 0x001fea0003800000 */
[----:B------:R-:W-:-:S07]  /*0cc0*/  MOV R22, 0xce0 ;  /* 0x00000ce000167802 */ /* 0x000fce0000000f00 */
[----:B-1----:R-:W-:Y:S05]  /*0cd0*/  CALL.REL.NOINC `($__internal_11_$__cuda_sm20_sqrt_rn_f32_slowpath) ;  /* 0x0000000000987944 */ /* 0x002fea0003c00000 */
[----:B------:R-:W-:Y:S01]  /*0ce0*/  IMAD.MOV.U32 R3, RZ, RZ, R16 ;  /* 0x000000ffff037224 */ /* 0x000fe200078e0010 */
[----:B------:R-:W-:Y:S06]  /*0cf0*/  BRA `(.L_x_178) ;  /* 0x0000000000107947 */ /* 0x000fec0003800000 */
.L_x_177:
[----:B-1----:R-:W-:Y:S01]  /*0d00*/  FMUL.FTZ R3, R2, R13 ;  /* 0x0000000d02037220 */ /* 0x002fe20000410000 */
[----:B------:R-:W-:-:S03]  /*0d10*/  FMUL.FTZ R6, R13, 0.5 ;  /* 0x3f0000000d067820 */ /* 0x000fc60000410000 */
[----:B------:R-:W-:-:S04]  /*0d20*/  FFMA R2, -R3, R3, R2 ;  /* 0x0000000303027223 */ /* 0x000fc80000000102 */
[----:B------:R-:W-:-:S07]  /*0d30*/  FFMA R3, R2, R6, R3 ;  /* 0x0000000602037223 */ /* 0x000fce0000000003 */
.L_x_178:
[----:B------:R-:W-:Y:S05]  /*0d40*/  BSYNC.RECONVERGENT B0 ;  /* 0x0000000000007941 */ /* 0x000fea0003800200 */
.L_x_176:
        /* <DEDUP_REMOVED lines=15> */
.L_x_180:
[----:B------:R-:W-:Y:S05]  /*0e40*/  BSYNC.RECONVERGENT B0 ;  /* 0x0000000000007941 */ /* 0x000fea0003800200 */
.L_x_179:
        /* <DEDUP_REMOVED lines=15> */
        .weak           $__internal_11_$__cuda_sm20_sqrt_rn_f32_slowpath
        .type           $__internal_11_$__cuda_sm20_sqrt_rn_f32_slowpath,@function
        .size           $__internal_11_$__cuda_sm20_sqrt_rn_f32_slowpath,($__internal_12_$__cuda_sm3x_div_rn_noftz_f32_slowpath - $__internal_11_$__cuda_sm20_sqrt_rn_f32_slowpath)
$__internal_11_$__cuda_sm20_sqrt_rn_f32_slowpath:
        /* <DEDUP_REMOVED lines=19> */
.L_x_181:
[----:B------:R-:W-:Y:S01]  /*1070*/  MOV R16, R3 ;  /* 0x0000000300107202 */ /* 0x000fe20000000f00 */
[----:B------:R-:W-:Y:S01]  /*1080*/  IMAD.MOV.U32 R3, RZ, RZ, 0x0 ;  /* 0x00000000ff037424 */ /* 0x000fe200078e00ff */
[----:B------:R-:W-:-:S04]  /*1090*/  MOV R2, R22 ;  /* 0x0000001600027202 */ /* 0x000fc80000000f00 */
[----:B------:R-:W-:Y:S05]  /*10a0*/  RET.REL.NODEC R2 `(project_to_poincare_7d) ;  /* 0xffffffec02d47950 */ /* 0x000fea0003c3ffff */
        .weak           $__internal_12_$__cuda_sm3x_div_rn_noftz_f32_slowpath
        .type           $__internal_12_$__cuda_sm3x_div_rn_noftz_f32_slowpath,@function
        .size           $__internal_12_$__cuda_sm3x_div_rn_noftz_f32_slowpath,(.L_x_206 - $__internal_12_$__cuda_sm3x_div_rn_noftz_f32_slowpath)
$__internal_12_$__cuda_sm3x_div_rn_noftz_f32_slowpath:
        /* <DEDUP_REMOVED lines=32> */
[----:B------:R-:W-:Y:S01]  /*12b0*/  @!P0 FFMA R2, R2, 1.84467440737095516160e+19, RZ ;  /* 0x5f80000002028823 */ /* 0x000fe200000000ff */
[----:B------:R-:W-:-:S04]  /*12c0*/  @!P0 MOV R20, 0xffffffc0 ;  /* 0xffffffc000148802 */ /* 0x000fc80000000f00 */
[----:B------:R-:W-:-:S07]  /*12d0*/  @!P1 IADD3 R20, PT, PT, R20, 0x40, RZ ;  /* 0x0000004014149810 */ /* 0x000fce0007ffe0ff */
.L_x_183:
[----:B------:R-:W-:Y:S01]  /*12e0*/  LEA R22, R16, 0xc0800000, 0x17 ;  /* 0xc080000010167811 */ /* 0x000fe200078eb8ff */
[----:B------:R-:W-:Y:S01]  /*12f0*/  BSSY.RECONVERGENT B3, `(.L_x_188) ;  /* 0x0000036000037945 */ /* 0x000fe20003800200 */
[----:B------:R-:W-:Y:S02]  /*1300*/  IADD3 R21, PT, PT, R21, -0x7f, RZ ;  /* 0xffffff8115157810 */ /* 0x000fe40007ffe0ff */
[----:B------:R-:W-:-:S03]  /*1310*/  IADD3 R24, PT, PT, -R22, R3, RZ ;  /* 0x0000000316187210 */ /* 0x000fc60007ffe1ff */
[C---:B------:R-:W-:Y:S01]  /*1320*/  IMAD R2, R21.reuse, -0x800000, R2 ;  /* 0xff80000015027824 */ /* 0x040fe200078e0202 */
[----:B------:R-:W0:Y:S01]  /*1330*/  MUFU.RCP R22, R24 ;  /* 0x0000001800167308 */ /* 0x000e220000001000 */
[----:B------:R-:W-:Y:S01]  /*1340*/  FADD.FTZ R3, -R24, -RZ ;  /* 0x800000ff18037221 */ /* 0x000fe20000010100 */
[----:B------:R-:W-:-:S05]  /*1350*/  IADD3 R21, PT, PT, R21, 0x7f, -R16 ;  /* 0x0000007f15157810 */ /* 0x000fca0007ffe810 */
[----:B------:R-:W-:Y:S02]  /*1360*/  IMAD.IADD R21, R21, 0x1, R20 ;  /* 0x0000000115157824 */ /* 0x000fe400078e0214 */
        /* <DEDUP_REMOVED lines=22> */
[----:B------:R-:W-:Y:S02]  /*14d0*/  ISETP.NE.AND P1, PT, R16, RZ, PT ;  /* 0x000000ff1000720c */ /* 0x000fe40003f25270 */
        /* <DEDUP_REMOVED lines=19> */
.L_x_190:
[----:B------:R-:W-:-:S04]  /*1610*/  LOP3.LUT R3, R3, 0x80000000, RZ, 0xc0, !PT ;  /* 0x8000000003037812 */ /* 0x000fc800078ec0ff */
[----:B------:R-:W-:Y:S01]  /*1620*/  LOP3.LUT R3, R3, 0x7f800000, RZ, 0xfc, !PT ;  /* 0x7f80000003037812 */ /* 0x000fe200078efcff */
[----:B------:R-:W-:Y:S06]  /*1630*/  BRA `(.L_x_191) ;  /* 0x0000000000047947 */ /* 0x000fec0003800000 */
.L_x_189:
[----:B------:R-:W-:-:S07]  /*1640*/  LEA R3, R21, R3, 0x17 ;  /* 0x0000000315037211 */ /* 0x000fce00078eb8ff */
.L_x_191:
[----:B------:R-:W-:Y:S05]  /*1650*/  BSYNC.RECONVERGENT B3 ;  /* 0x0000000000037941 */ /* 0x000fea0003800200 */
.L_x_188:
[----:B------:R-:W-:Y:S05]  /*1660*/  BRA `(.L_x_192) ;  /* 0x0000000000207947 */ /* 0x000fea0003800000 */
.L_x_187:
[----:B------:R-:W-:-:S04]  /*1670*/  LOP3.LUT R3, R3, 0x80000000, R2, 0x48, !PT ;  /* 0x8000000003037812 */ /* 0x000fc800078e4802 */
[----:B------:R-:W-:Y:S01]  /*1680*/  LOP3.LUT R3, R3, 0x7f800000, RZ, 0xfc, !PT ;  /* 0x7f80000003037812 */ /* 0x000fe200078efcff */
[----:B------:R-:W-:Y:S06]  /*1690*/  BRA `(.L_x_192) ;  /* 0x0000000000147947 */ /* 0x000fec0003800000 */
.L_x_186:
[----:B------:R-:W-:Y:S01]  /*16a0*/  LOP3.LUT R3, R3, 0x80000000, R2, 0x48, !PT ;  /* 0x8000000003037812 */ /* 0x000fe200078e4802 */
[----:B------:R-:W-:Y:S06]  /*16b0*/  BRA `(.L_x_192) ;  /* 0x00000000000c7947 */ /* 0x000fec0003800000 */
.L_x_185:
[----:B------:R-:W0:Y:S01]  /*16c0*/  MUFU.RSQ R3, -QNAN ;  /* 0xffc0000000037908 */ /* 0x000e220000001400 */
[----:B------:R-:W-:Y:S05]  /*16d0*/  BRA `(.L_x_192) ;  /* 0x0000000000047947 */ /* 0x000fea0003800000 */
.L_x_184:
[----:B------:R-:W-:-:S07]  /*16e0*/  FADD.FTZ R3, R2, R3 ;  /* 0x0000000302037221 */ /* 0x000fce0000010000 */
.L_x_192:
[----:B------:R-:W-:Y:S05]  /*16f0*/  BSYNC.RECONVERGENT B2 ;  /* 0x0000000000027941 */ /* 0x000fea0003800200 */
.L_x_182:
[----:B0-----:R-:W-:Y:S01]  /*1700*/  MOV R16, R3 ;  /* 0x0000000300107202 */ /* 0x001fe20000000f00 */
[----:B------:R-:W-:Y:S01]  /*1710*/  HFMA2 R3, -RZ, RZ, 0, 0 ;  /* 0x00000000ff037431 */ /* 0x000fe200000001ff */
[----:B------:R-:W-:-:S04]  /*1720*/  MOV R2, R18 ;  /* 0x0000001200027202 */ /* 0x000fc80000000f00 */
[----:B------:R-:W-:Y:S05]  /*1730*/  RET.REL.NODEC R2 `(project_to_poincare_7d) ;  /* 0xffffffe802307950 */ /* 0x000fea0003c3ffff */
.L_x_193:
        /* <DEDUP_REMOVED lines=12> */
.L_x_206:


//--------------------- .nv.global.init           --------------------------
	.section	.nv.global.init,"aw",@progbits
	.align	4
.nv.global.init:
	.type		__cudart_i2opi_f,@object
	.size		__cudart_i2opi_f,(.L_0 - __cudart_i2opi_f)
__cudart_i2opi_f:
        /*0000*/ 	.byte	0x41, 0x90, 0x43, 0x3c, 0x99, 0x95, 0x62, 0xdb, 0xc0, 0xdd, 0x34, 0xf5, 0xd1, 0x57, 0x27, 0xfc
        /*0010*/ 	.byte	0x29, 0x15, 0x44, 0x4e, 0x6e, 0x83, 0xf9, 0xa2
.L_0:


//--------------------- .nv.shared.rmsnorm_phi_kernel --------------------------
	.section	.nv.shared.rmsnorm_phi_kernel,"aw",@nobits
	.sectionflags	@""
	.align	16
	.zero		1024


//--------------------- .nv.shared.reserved.0     --------------------------
	.section	.nv.shared.reserved.0,"aw",@nobits
	.weak		__nv_reservedSMEM_offset_0_alias
	.size		__nv_reservedSMEM_offset_0_alias, 0, 64
	.other		__nv_reservedSMEM_offset_0_alias,@"STO_CUDA_RESERVED_SHARED STV_DEFAULT"
__nv_reservedSMEM_offset_0_alias:
	.zero		0
	.zero		64


//--------------------- .nv.shared.phi_attention_forward --------------------------
	.section	.nv.shared.phi_attention_forward,"aw",@nobits
	.sectionflags	@""
	.align	16
	.zero		1024


//--------------------- .nv.shared.holographic_fold_kernel --------------------------
	.section	.nv.shared.holographic_fold_kernel,"aw",@nobits
	.sectionflags	@""
	.align	16
	.zero		1024


//--------------------- .nv.shared.hyperbolic_distance_kernel --------------------------
	.section	.nv.shared.hyperbolic_distance_kernel,"aw",@nobits
	.sectionflags	@""
	.align	16
	.zero		1024


//--------------------- .nv.shared.mobius_add_kernel --------------------------
	.section	.nv.shared.mobius_add_kernel,"aw",@nobits
	.sectionflags	@""
	.align	16
	.zero		1024


//--------------------- .nv.shared.project_to_poincare_7d --------------------------
	.section	.nv.shared.project_to_poincare_7d,"aw",@nobits
	.sectionflags	@""
	.align	16
	.zero		1024


//--------------------- .nv.constant0.rmsnorm_phi_kernel --------------------------
	.section	.nv.constant0.rmsnorm_phi_kernel,"a",@progbits
	.sectionflags	@""
	.align	4
.nv.constant0.rmsnorm_phi_kernel:
	.zero		932


//--------------------- .nv.constant0.phi_attention_forward --------------------------
	.section	.nv.constant0.phi_attention_forward,"a",@progbits
	.sectionflags	@""
	.align	4
.nv.constant0.phi_attention_forward:
	.zero		940


//--------------------- .nv.constant0.holographic_fold_kernel --------------------------
	.section	.nv.constant0.holographic_fold_kernel,"a",@progbits
	.sectionflags	@""
	.align	4
.nv.constant0.holographic_fold_kernel:
	.zero		924


//--------------------- .nv.constant0.hyperbolic_distance_kernel --------------------------
	.section	.nv.constant0.hyperbolic_distance_kernel,"a",@progbits
	.sectionflags	@""
	.align	4
.nv.constant0.hyperbolic_distance_kernel:
	.zero		928


//--------------------- .nv.constant0.mobius_add_kernel --------------------------
	.section	.nv.constant0.mobius_add_kernel,"a",@progbits
	.sectionflags	@""
	.align	4
.nv.constant0.mobius_add_kernel:
	.zero		928


//--------------------- .nv.constant0.project_to_poincare_7d --------------------------
	.section	.nv.constant0.project_to_poincare_7d,"a",@progbits
	.sectionflags	@""
	.align	4
.nv.constant0.project_to_poincare_7d:
	.zero		920


//--------------------- SYMBOLS --------------------------

	.type		.nv.reservedSmem.offset0,@object
	.size		.nv.reservedSmem.offset0,0x4
	.type		.nv.reservedSmem.cap,@object
	.size		.nv.reservedSmem.cap,0x4
